//
// Generated by NVIDIA NVVM Compiler
//
// Compiler Build ID: CL-36424714
// Cuda compilation tools, release 13.0, V13.0.88
// Based on NVVM 20.0.0
//

.version 9.0
.target sm_100
.address_size 64

	// .globl	seq2seq_encoder
// _ZZ15seq2seq_encoderE13shared_weight has been demoted
.global .align 4 .b8 __cudart_i2opi_f[24] = {65, 144, 67, 60, 153, 149, 98, 219, 192, 221, 52, 245, 209, 87, 39, 252, 41, 21, 68, 78, 110, 131, 249, 162};

.visible .entry seq2seq_encoder(
	.param .u64 .ptr .align 1 seq2seq_encoder_param_0,
	.param .u64 .ptr .align 1 seq2seq_encoder_param_1,
	.param .u64 .ptr .align 1 seq2seq_encoder_param_2,
	.param .u64 .ptr .align 1 seq2seq_encoder_param_3,
	.param .u64 .ptr .align 1 seq2seq_encoder_param_4,
	.param .u64 .ptr .align 1 seq2seq_encoder_param_5,
	.param .u64 .ptr .align 1 seq2seq_encoder_param_6,
	.param .u64 .ptr .align 1 seq2seq_encoder_param_7,
	.param .u64 .ptr .align 1 seq2seq_encoder_param_8
)
{
	.local .align 4 .b8 	__local_depot0[28];
	.reg .b64 	%SP;
	.reg .b64 	%SPL;
	.reg .pred 	%p<48>;
	.reg .b32 	%r<237>;
	.reg .b32 	%f<343>;
	.reg .b64 	%rd<148>;
	.reg .b64 	%fd<9>;
	// demoted variable
	.shared .align 4 .b8 _ZZ15seq2seq_encoderE13shared_weight[32768];
	mov.u64 	%SPL, __local_depot0;
	ld.param.u64 	%rd45, [seq2seq_encoder_param_3];
	ld.param.u64 	%rd46, [seq2seq_encoder_param_4];
	ld.param.u64 	%rd41, [seq2seq_encoder_param_5];
	ld.param.u64 	%rd42, [seq2seq_encoder_param_6];
	cvta.to.global.u64 	%rd1, %rd45;
	cvta.to.global.u64 	%rd2, %rd46;
	add.u64 	%rd3, %SPL, 0;
	add.u64 	%rd4, %SPL, 0;
	add.u64 	%rd5, %SPL, 0;
	add.u64 	%rd6, %SPL, 0;
	mov.u32 	%r1, %ctaid.x;
	mov.u32 	%r69, %nctaid.x;
	shr.u32 	%r2, %r69, 1;
	setp.lt.u32 	%p2, %r1, %r2;
	@%p2 bra 	$L__BB0_3;
	sub.s32 	%r71, %r1, %r2;
	shr.u32 	%r72, %r71, 1;
	shl.b32 	%r73, %r1, 6;
	and.b32  	%r74, %r73, 64;
	mov.u32 	%r75, %tid.x;
	add.s32 	%r76, %r74, %r75;
	mul.wide.u32 	%rd51, %r72, 65536;
	mul.wide.u32 	%rd52, %r76, 4;
	or.b64  	%rd53, %rd51, %rd52;
	cvta.to.global.u64 	%rd54, %rd42;
	add.s64 	%rd55, %rd53, %rd54;
	add.s64 	%rd141, %rd55, 4096;
	shl.b32 	%r77, %r75, 2;
	mov.u32 	%r78, _ZZ15seq2seq_encoderE13shared_weight;
	add.s32 	%r3, %r78, %r77;
	mov.b32 	%r217, 2048;
$L__BB0_2:
	ld.global.f32 	%f35, [%rd141+-4096];
	add.s32 	%r79, %r3, %r217;
	st.shared.f32 	[%r79+-2048], %f35;
	ld.global.f32 	%f36, [%rd141+-3584];
	st.shared.f32 	[%r79+-1792], %f36;
	ld.global.f32 	%f37, [%rd141+-3072];
	st.shared.f32 	[%r79+-1536], %f37;
	ld.global.f32 	%f38, [%rd141+-2560];
	st.shared.f32 	[%r79+-1280], %f38;
	ld.global.f32 	%f39, [%rd141+-2048];
	st.shared.f32 	[%r79+-1024], %f39;
	ld.global.f32 	%f40, [%rd141+-1536];
	st.shared.f32 	[%r79+-768], %f40;
	ld.global.f32 	%f41, [%rd141+-1024];
	st.shared.f32 	[%r79+-512], %f41;
	ld.global.f32 	%f42, [%rd141+-512];
	st.shared.f32 	[%r79+-256], %f42;
	ld.global.f32 	%f43, [%rd141];
	st.shared.f32 	[%r79], %f43;
	ld.global.f32 	%f44, [%rd141+512];
	st.shared.f32 	[%r79+256], %f44;
	ld.global.f32 	%f45, [%rd141+1024];
	st.shared.f32 	[%r79+512], %f45;
	ld.global.f32 	%f46, [%rd141+1536];
	st.shared.f32 	[%r79+768], %f46;
	ld.global.f32 	%f47, [%rd141+2048];
	st.shared.f32 	[%r79+1024], %f47;
	ld.global.f32 	%f48, [%rd141+2560];
	st.shared.f32 	[%r79+1280], %f48;
	ld.global.f32 	%f49, [%rd141+3072];
	st.shared.f32 	[%r79+1536], %f49;
	ld.global.f32 	%f50, [%rd141+3584];
	st.shared.f32 	[%r79+1792], %f50;
	add.s32 	%r217, %r217, 4096;
	add.s64 	%rd141, %rd141, 8192;
	setp.ne.s32 	%p3, %r217, 34816;
	mov.u64 	%rd142, %rd1;
	@%p3 bra 	$L__BB0_2;
	bra.uni 	$L__BB0_5;
$L__BB0_3:
	shr.u32 	%r81, %r1, 1;
	mul.wide.u32 	%rd56, %r81, 16384;
	shl.b32 	%r82, %r1, 6;
	and.b32  	%r83, %r82, 64;
	cvt.u64.u32 	%rd57, %r83;
	mov.u32 	%r4, %tid.x;
	cvt.u64.u32 	%rd58, %r4;
	or.b64  	%rd59, %rd56, %rd58;
	add.s64 	%rd8, %rd59, %rd57;
	cvta.to.global.u64 	%rd9, %rd41;
	mov.b32 	%r216, 0;
	mov.u32 	%r88, _ZZ15seq2seq_encoderE13shared_weight;
$L__BB0_4:
	shl.b32 	%r84, %r216, 7;
	cvt.u64.u32 	%rd60, %r84;
	add.s64 	%rd61, %rd8, %rd60;
	shl.b64 	%rd62, %rd61, 2;
	add.s64 	%rd63, %rd9, %rd62;
	ld.global.f32 	%f51, [%rd63];
	shl.b32 	%r85, %r216, 6;
	add.s32 	%r86, %r85, %r4;
	shl.b32 	%r87, %r86, 2;
	add.s32 	%r89, %r88, %r87;
	st.shared.f32 	[%r89], %f51;
	ld.global.f32 	%f52, [%rd63+512];
	st.shared.f32 	[%r89+256], %f52;
	ld.global.f32 	%f53, [%rd63+1024];
	st.shared.f32 	[%r89+512], %f53;
	ld.global.f32 	%f54, [%rd63+1536];
	st.shared.f32 	[%r89+768], %f54;
	ld.global.f32 	%f55, [%rd63+2048];
	st.shared.f32 	[%r89+1024], %f55;
	ld.global.f32 	%f56, [%rd63+2560];
	st.shared.f32 	[%r89+1280], %f56;
	ld.global.f32 	%f57, [%rd63+3072];
	st.shared.f32 	[%r89+1536], %f57;
	ld.global.f32 	%f58, [%rd63+3584];
	st.shared.f32 	[%r89+1792], %f58;
	ld.global.f32 	%f59, [%rd63+4096];
	st.shared.f32 	[%r89+2048], %f59;
	ld.global.f32 	%f60, [%rd63+4608];
	st.shared.f32 	[%r89+2304], %f60;
	ld.global.f32 	%f61, [%rd63+5120];
	st.shared.f32 	[%r89+2560], %f61;
	ld.global.f32 	%f62, [%rd63+5632];
	st.shared.f32 	[%r89+2816], %f62;
	ld.global.f32 	%f63, [%rd63+6144];
	st.shared.f32 	[%r89+3072], %f63;
	ld.global.f32 	%f64, [%rd63+6656];
	st.shared.f32 	[%r89+3328], %f64;
	ld.global.f32 	%f65, [%rd63+7168];
	st.shared.f32 	[%r89+3584], %f65;
	ld.global.f32 	%f66, [%rd63+7680];
	st.shared.f32 	[%r89+3840], %f66;
	add.s32 	%r216, %r216, 16;
	setp.eq.s32 	%p4, %r216, 128;
	mov.u64 	%rd142, %rd2;
	@%p4 bra 	$L__BB0_5;
	bra.uni 	$L__BB0_4;
$L__BB0_5:
	ld.param.u64 	%rd140, [seq2seq_encoder_param_8];
	ld.param.u64 	%rd139, [seq2seq_encoder_param_7];
	ld.param.u64 	%rd138, [seq2seq_encoder_param_2];
	cvta.to.global.u64 	%rd64, %rd140;
	setp.lt.u32 	%p5, %r1, %r2;
	bar.sync 	0;
	mov.u32 	%r9, %tid.x;
	shr.u32 	%r91, %r1, 1;
	mul.wide.u32 	%rd13, %r91, 128;
	shl.b32 	%r92, %r1, 6;
	add.s32 	%r93, %r92, %r9;
	mul.wide.u32 	%rd65, %r93, 4;
	add.s64 	%rd14, %rd64, %rd65;
	add.s32 	%r94, %r1, %r2;
	shl.b32 	%r95, %r94, 6;
	add.s32 	%r96, %r95, %r9;
	mul.wide.u32 	%rd66, %r96, 4;
	add.s64 	%rd15, %rd64, %rd66;
	and.b32  	%r97, %r92, 64;
	add.s32 	%r98, %r97, %r9;
	cvta.to.global.u64 	%rd67, %rd139;
	mul.wide.u32 	%rd68, %r98, 4;
	add.s64 	%rd16, %rd67, %rd68;
	and.b32  	%r99, %r1, 7;
	setp.eq.s32 	%p6, %r99, 0;
	and.pred  	%p1, %p5, %p6;
	mul.wide.u32 	%rd69, %r91, 512;
	add.s64 	%rd70, %rd64, %rd69;
	mul.wide.u32 	%rd71, %r9, 4;
	add.s64 	%rd72, %rd70, %rd71;
	shr.u32 	%r100, %r1, 3;
	mul.wide.u32 	%rd73, %r100, 128;
	cvt.u64.u32 	%rd74, %r9;
	add.s64 	%rd75, %rd73, %rd74;
	cvta.to.global.u64 	%rd76, %rd138;
	shl.b64 	%rd77, %rd75, 2;
	add.s64 	%rd17, %rd76, %rd77;
	add.s64 	%rd18, %rd72, 1024;
	add.s64 	%rd19, %rd1, %rd77;
	shl.b32 	%r101, %r1, 4;
	add.s32 	%r102, %r101, %r9;
	mul.wide.u32 	%rd78, %r102, 4;
	add.s64 	%rd20, %rd2, %rd78;
	add.s32 	%r103, %r102, 128;
	mul.wide.u32 	%rd79, %r103, 4;
	add.s64 	%rd21, %rd2, %rd79;
	add.s64 	%rd22, %rd2, %rd71;
	shl.b32 	%r104, %r9, 2;
	mov.u32 	%r105, _ZZ15seq2seq_encoderE13shared_weight;
	add.s32 	%r10, %r105, %r104;
	mov.b32 	%r218, 7;
	not.pred 	%p11, %p1;
$L__BB0_6:
	@%p5 bra 	$L__BB0_9;
	sub.s32 	%r107, %r1, %r2;
	shr.u32 	%r108, %r107, 1;
	mul.wide.u32 	%rd80, %r108, 512;
	add.s64 	%rd81, %rd80, %rd142;
	add.s64 	%rd143, %rd81, 32;
	mov.f32 	%f338, 0f00000000;
	mov.b32 	%r220, 2048;
$L__BB0_8:
	ld.global.f32 	%f68, [%rd143+-32];
	add.s32 	%r109, %r10, %r220;
	ld.shared.f32 	%f69, [%r109+-2048];
	fma.rn.f32 	%f70, %f68, %f69, %f338;
	ld.global.f32 	%f71, [%rd143+-28];
	ld.shared.f32 	%f72, [%r109+-1792];
	fma.rn.f32 	%f73, %f71, %f72, %f70;
	ld.global.f32 	%f74, [%rd143+-24];
	ld.shared.f32 	%f75, [%r109+-1536];
	fma.rn.f32 	%f76, %f74, %f75, %f73;
	ld.global.f32 	%f77, [%rd143+-20];
	ld.shared.f32 	%f78, [%r109+-1280];
	fma.rn.f32 	%f79, %f77, %f78, %f76;
	ld.global.f32 	%f80, [%rd143+-16];
	ld.shared.f32 	%f81, [%r109+-1024];
	fma.rn.f32 	%f82, %f80, %f81, %f79;
	ld.global.f32 	%f83, [%rd143+-12];
	ld.shared.f32 	%f84, [%r109+-768];
	fma.rn.f32 	%f85, %f83, %f84, %f82;
	ld.global.f32 	%f86, [%rd143+-8];
	ld.shared.f32 	%f87, [%r109+-512];
	fma.rn.f32 	%f88, %f86, %f87, %f85;
	ld.global.f32 	%f89, [%rd143+-4];
	ld.shared.f32 	%f90, [%r109+-256];
	fma.rn.f32 	%f91, %f89, %f90, %f88;
	ld.global.f32 	%f92, [%rd143];
	ld.shared.f32 	%f93, [%r109];
	fma.rn.f32 	%f94, %f92, %f93, %f91;
	ld.global.f32 	%f95, [%rd143+4];
	ld.shared.f32 	%f96, [%r109+256];
	fma.rn.f32 	%f97, %f95, %f96, %f94;
	ld.global.f32 	%f98, [%rd143+8];
	ld.shared.f32 	%f99, [%r109+512];
	fma.rn.f32 	%f100, %f98, %f99, %f97;
	ld.global.f32 	%f101, [%rd143+12];
	ld.shared.f32 	%f102, [%r109+768];
	fma.rn.f32 	%f103, %f101, %f102, %f100;
	ld.global.f32 	%f104, [%rd143+16];
	ld.shared.f32 	%f105, [%r109+1024];
	fma.rn.f32 	%f106, %f104, %f105, %f103;
	ld.global.f32 	%f107, [%rd143+20];
	ld.shared.f32 	%f108, [%r109+1280];
	fma.rn.f32 	%f109, %f107, %f108, %f106;
	ld.global.f32 	%f110, [%rd143+24];
	ld.shared.f32 	%f111, [%r109+1536];
	fma.rn.f32 	%f112, %f110, %f111, %f109;
	ld.global.f32 	%f113, [%rd143+28];
	ld.shared.f32 	%f114, [%r109+1792];
	fma.rn.f32 	%f338, %f113, %f114, %f112;
	add.s32 	%r220, %r220, 4096;
	add.s64 	%rd143, %rd143, 64;
	setp.ne.s32 	%p8, %r220, 34816;
	@%p8 bra 	$L__BB0_8;
	bra.uni 	$L__BB0_11;
$L__BB0_9:
	mov.f32 	%f338, 0f00000000;
	mov.b32 	%r219, 0;
$L__BB0_10:
	cvt.u64.u32 	%rd82, %r219;
	add.s64 	%rd83, %rd13, %rd82;
	shl.b64 	%rd84, %rd83, 2;
	add.s64 	%rd85, %rd142, %rd84;
	ld.global.f32 	%f116, [%rd85];
	shl.b32 	%r111, %r219, 6;
	add.s32 	%r112, %r111, %r9;
	shl.b32 	%r113, %r112, 2;
	mov.u32 	%r114, _ZZ15seq2seq_encoderE13shared_weight;
	add.s32 	%r115, %r114, %r113;
	ld.shared.f32 	%f117, [%r115];
	fma.rn.f32 	%f118, %f116, %f117, %f338;
	ld.global.f32 	%f119, [%rd85+4];
	ld.shared.f32 	%f120, [%r115+256];
	fma.rn.f32 	%f121, %f119, %f120, %f118;
	ld.global.f32 	%f122, [%rd85+8];
	ld.shared.f32 	%f123, [%r115+512];
	fma.rn.f32 	%f124, %f122, %f123, %f121;
	ld.global.f32 	%f125, [%rd85+12];
	ld.shared.f32 	%f126, [%r115+768];
	fma.rn.f32 	%f127, %f125, %f126, %f124;
	ld.global.f32 	%f128, [%rd85+16];
	ld.shared.f32 	%f129, [%r115+1024];
	fma.rn.f32 	%f130, %f128, %f129, %f127;
	ld.global.f32 	%f131, [%rd85+20];
	ld.shared.f32 	%f132, [%r115+1280];
	fma.rn.f32 	%f133, %f131, %f132, %f130;
	ld.global.f32 	%f134, [%rd85+24];
	ld.shared.f32 	%f135, [%r115+1536];
	fma.rn.f32 	%f136, %f134, %f135, %f133;
	ld.global.f32 	%f137, [%rd85+28];
	ld.shared.f32 	%f138, [%r115+1792];
	fma.rn.f32 	%f139, %f137, %f138, %f136;
	ld.global.f32 	%f140, [%rd85+32];
	ld.shared.f32 	%f141, [%r115+2048];
	fma.rn.f32 	%f142, %f140, %f141, %f139;
	ld.global.f32 	%f143, [%rd85+36];
	ld.shared.f32 	%f144, [%r115+2304];
	fma.rn.f32 	%f145, %f143, %f144, %f142;
	ld.global.f32 	%f146, [%rd85+40];
	ld.shared.f32 	%f147, [%r115+2560];
	fma.rn.f32 	%f148, %f146, %f147, %f145;
	ld.global.f32 	%f149, [%rd85+44];
	ld.shared.f32 	%f150, [%r115+2816];
	fma.rn.f32 	%f151, %f149, %f150, %f148;
	ld.global.f32 	%f152, [%rd85+48];
	ld.shared.f32 	%f153, [%r115+3072];
	fma.rn.f32 	%f154, %f152, %f153, %f151;
	ld.global.f32 	%f155, [%rd85+52];
	ld.shared.f32 	%f156, [%r115+3328];
	fma.rn.f32 	%f157, %f155, %f156, %f154;
	ld.global.f32 	%f158, [%rd85+56];
	ld.shared.f32 	%f159, [%r115+3584];
	fma.rn.f32 	%f160, %f158, %f159, %f157;
	ld.global.f32 	%f161, [%rd85+60];
	ld.shared.f32 	%f162, [%r115+3840];
	fma.rn.f32 	%f338, %f161, %f162, %f160;
	add.s32 	%r219, %r219, 16;
	setp.eq.s32 	%p9, %r219, 128;
	@%p9 bra 	$L__BB0_11;
	bra.uni 	$L__BB0_10;
$L__BB0_11:
	setp.ge.u32 	%p10, %r1, %r2;
	st.global.f32 	[%rd14], %f338;
	membar.gl;
	@%p10 bra 	$L__BB0_13;
	ld.global.f32 	%f163, [%rd14];
	ld.global.f32 	%f164, [%rd15];
	add.f32 	%f165, %f163, %f164;
	ld.global.f32 	%f166, [%rd16];
	add.f32 	%f167, %f165, %f166;
	st.global.f32 	[%rd14], %f167;
$L__BB0_13:
	membar.gl;
	@%p11 bra 	$L__BB0_52;
	ld.global.f32 	%f168, [%rd17];
	ld.global.f32 	%f169, [%rd18];
	add.f32 	%f170, %f169, 0f3F800000;
	fma.rn.f32 	%f171, %f170, 0fBBBB989D, 0f3F000000;
	cvt.sat.f32.f32 	%f172, %f171;
	mov.f32 	%f173, 0f4B400001;
	mov.f32 	%f174, 0f437C0000;
	fma.rm.f32 	%f175, %f172, %f174, %f173;
	add.f32 	%f176, %f175, 0fCB40007F;
	neg.f32 	%f177, %f176;
	fma.rn.f32 	%f178, %f170, 0fBFB8AA3B, %f177;
	fma.rn.f32 	%f179, %f170, 0fB2A57060, %f178;
	mov.b32 	%r116, %f175;
	shl.b32 	%r117, %r116, 23;
	mov.b32 	%f180, %r117;
	ex2.approx.ftz.f32 	%f181, %f179;
	fma.rn.f32 	%f182, %f181, %f180, 0f3F800000;
	rcp.rn.f32 	%f183, %f182;
	mul.f32 	%f6, %f168, %f183;
	ld.global.f32 	%f184, [%rd18+-1024];
	fma.rn.f32 	%f185, %f184, 0fBBBB989D, 0f3F000000;
	cvt.sat.f32.f32 	%f186, %f185;
	fma.rm.f32 	%f187, %f186, %f174, %f173;
	add.f32 	%f188, %f187, 0fCB40007F;
	neg.f32 	%f189, %f188;
	fma.rn.f32 	%f190, %f184, 0fBFB8AA3B, %f189;
	fma.rn.f32 	%f191, %f184, 0fB2A57060, %f190;
	mov.b32 	%r118, %f187;
	shl.b32 	%r119, %r118, 23;
	mov.b32 	%f192, %r119;
	ex2.approx.ftz.f32 	%f193, %f191;
	fma.rn.f32 	%f7, %f193, %f192, 0f3F800000;
	ld.global.f32 	%f8, [%rd18+-512];
	mul.f32 	%f194, %f8, 0f3F22F983;
	cvt.rni.s32.f32 	%r224, %f194;
	cvt.rn.f32.s32 	%f195, %r224;
	fma.rn.f32 	%f196, %f195, 0fBFC90FDA, %f8;
	fma.rn.f32 	%f197, %f195, 0fB3A22168, %f196;
	fma.rn.f32 	%f339, %f195, 0fA7C234C5, %f197;
	abs.f32 	%f10, %f8;
	setp.ltu.f32 	%p12, %f10, 0f47CE4780;
	@%p12 bra 	$L__BB0_22;
	setp.neu.f32 	%p13, %f10, 0f7F800000;
	@%p13 bra 	$L__BB0_17;
	mov.f32 	%f200, 0f00000000;
	mul.rn.f32 	%f339, %f8, %f200;
	mov.b32 	%r224, 0;
	bra.uni 	$L__BB0_22;
$L__BB0_17:
	mov.b32 	%r17, %f8;
	mov.b64 	%rd144, 0;
	mov.b32 	%r221, 0;
$L__BB0_18:
	.pragma "nounroll";
	mul.wide.u32 	%rd87, %r221, 4;
	mov.u64 	%rd88, __cudart_i2opi_f;
	add.s64 	%rd89, %rd88, %rd87;
	ld.global.nc.u32 	%r121, [%rd89];
	shl.b32 	%r122, %r17, 8;
	or.b32  	%r123, %r122, -2147483648;
	mad.wide.u32 	%rd90, %r121, %r123, %rd144;
	shr.u64 	%rd144, %rd90, 32;
	add.s64 	%rd91, %rd6, %rd87;
	st.local.u32 	[%rd91], %rd90;
	add.s32 	%r221, %r221, 1;
	setp.ne.s32 	%p14, %r221, 6;
	@%p14 bra 	$L__BB0_18;
	shr.u32 	%r124, %r17, 23;
	st.local.u32 	[%rd6+24], %rd144;
	and.b32  	%r20, %r124, 31;
	and.b32  	%r125, %r124, 224;
	add.s32 	%r126, %r125, -128;
	shr.u32 	%r127, %r126, 5;
	mul.wide.u32 	%rd92, %r127, 4;
	sub.s64 	%rd28, %rd6, %rd92;
	ld.local.u32 	%r222, [%rd28+24];
	ld.local.u32 	%r223, [%rd28+20];
	setp.eq.s32 	%p15, %r20, 0;
	@%p15 bra 	$L__BB0_21;
	shf.l.wrap.b32 	%r222, %r223, %r222, %r20;
	ld.local.u32 	%r128, [%rd28+16];
	shf.l.wrap.b32 	%r223, %r128, %r223, %r20;
$L__BB0_21:
	shr.u32 	%r129, %r222, 30;
	shf.l.wrap.b32 	%r130, %r223, %r222, 2;
	shl.b32 	%r131, %r223, 2;
	shr.u32 	%r132, %r130, 31;
	add.s32 	%r133, %r132, %r129;
	neg.s32 	%r134, %r133;
	setp.lt.s32 	%p16, %r17, 0;
	selp.b32 	%r224, %r134, %r133, %p16;
	xor.b32  	%r135, %r130, %r17;
	shr.s32 	%r136, %r130, 31;
	xor.b32  	%r137, %r136, %r130;
	xor.b32  	%r138, %r136, %r131;
	cvt.u64.u32 	%rd93, %r137;
	shl.b64 	%rd94, %rd93, 32;
	cvt.u64.u32 	%rd95, %r138;
	or.b64  	%rd96, %rd94, %rd95;
	cvt.rn.f64.s64 	%fd1, %rd96;
	mul.f64 	%fd2, %fd1, 0d3BF921FB54442D19;
	cvt.rn.f32.f64 	%f198, %fd2;
	neg.f32 	%f199, %f198;
	setp.lt.s32 	%p17, %r135, 0;
	selp.f32 	%f339, %f199, %f198, %p17;
$L__BB0_22:
	mul.f32 	%f201, %f339, %f339;
	fma.rn.f32 	%f202, %f201, 0f3C190000, 0f3B560000;
	fma.rn.f32 	%f203, %f202, %f201, 0f3CC70000;
	fma.rn.f32 	%f204, %f203, %f201, 0f3D5B0000;
	fma.rn.f32 	%f205, %f204, %f201, 0f3E089438;
	fma.rn.f32 	%f206, %f205, %f201, 0f3EAAAA88;
	mul.rn.f32 	%f207, %f201, %f339;
	fma.rn.f32 	%f208, %f206, %f207, %f339;
	abs.f32 	%f209, %f339;
	setp.eq.f32 	%p18, %f209, 0f3A00B43C;
	selp.f32 	%f210, %f339, %f208, %p18;
	and.b32  	%r140, %r224, 1;
	setp.eq.b32 	%p19, %r140, 1;
	neg.f32 	%f211, %f210;
	rcp.approx.ftz.f32 	%f212, %f211;
	selp.f32 	%f213, %f212, %f210, %p19;
	rcp.rn.f32 	%f214, %f7;
	fma.rn.f32 	%f14, %f214, %f213, %f6;
	st.global.f32 	[%rd17], %f14;
	ld.global.f32 	%f215, [%rd17+256];
	ld.global.f32 	%f216, [%rd18+256];
	add.f32 	%f217, %f216, 0f3F800000;
	fma.rn.f32 	%f218, %f217, 0fBBBB989D, 0f3F000000;
	cvt.sat.f32.f32 	%f219, %f218;
	mov.f32 	%f220, 0f4B400001;
	mov.f32 	%f221, 0f437C0000;
	fma.rm.f32 	%f222, %f219, %f221, %f220;
	add.f32 	%f223, %f222, 0fCB40007F;
	neg.f32 	%f224, %f223;
	fma.rn.f32 	%f225, %f217, 0fBFB8AA3B, %f224;
	fma.rn.f32 	%f226, %f217, 0fB2A57060, %f225;
	mov.b32 	%r141, %f222;
	shl.b32 	%r142, %r141, 23;
	mov.b32 	%f227, %r142;
	ex2.approx.ftz.f32 	%f228, %f226;
	fma.rn.f32 	%f229, %f228, %f227, 0f3F800000;
	rcp.rn.f32 	%f230, %f229;
	mul.f32 	%f15, %f215, %f230;
	ld.global.f32 	%f231, [%rd18+-768];
	fma.rn.f32 	%f232, %f231, 0fBBBB989D, 0f3F000000;
	cvt.sat.f32.f32 	%f233, %f232;
	fma.rm.f32 	%f234, %f233, %f221, %f220;
	add.f32 	%f235, %f234, 0fCB40007F;
	neg.f32 	%f236, %f235;
	fma.rn.f32 	%f237, %f231, 0fBFB8AA3B, %f236;
	fma.rn.f32 	%f238, %f231, 0fB2A57060, %f237;
	mov.b32 	%r143, %f234;
	shl.b32 	%r144, %r143, 23;
	mov.b32 	%f239, %r144;
	ex2.approx.ftz.f32 	%f240, %f238;
	fma.rn.f32 	%f16, %f240, %f239, 0f3F800000;
	ld.global.f32 	%f17, [%rd18+-256];
	mul.f32 	%f241, %f17, 0f3F22F983;
	cvt.rni.s32.f32 	%r228, %f241;
	cvt.rn.f32.s32 	%f242, %r228;
	fma.rn.f32 	%f243, %f242, 0fBFC90FDA, %f17;
	fma.rn.f32 	%f244, %f242, 0fB3A22168, %f243;
	fma.rn.f32 	%f340, %f242, 0fA7C234C5, %f244;
	abs.f32 	%f19, %f17;
	setp.ltu.f32 	%p20, %f19, 0f47CE4780;
	@%p20 bra 	$L__BB0_30;
	setp.neu.f32 	%p21, %f19, 0f7F800000;
	@%p21 bra 	$L__BB0_25;
	mov.f32 	%f247, 0f00000000;
	mul.rn.f32 	%f340, %f17, %f247;
	mov.b32 	%r228, 0;
	bra.uni 	$L__BB0_30;
$L__BB0_25:
	mov.b32 	%r30, %f17;
	mov.b64 	%rd145, 0;
	mov.b32 	%r225, 0;
$L__BB0_26:
	.pragma "nounroll";
	mul.wide.u32 	%rd98, %r225, 4;
	mov.u64 	%rd99, __cudart_i2opi_f;
	add.s64 	%rd100, %rd99, %rd98;
	ld.global.nc.u32 	%r146, [%rd100];
	shl.b32 	%r147, %r30, 8;
	or.b32  	%r148, %r147, -2147483648;
	mad.wide.u32 	%rd101, %r146, %r148, %rd145;
	shr.u64 	%rd145, %rd101, 32;
	add.s64 	%rd102, %rd5, %rd98;
	st.local.u32 	[%rd102], %rd101;
	add.s32 	%r225, %r225, 1;
	setp.ne.s32 	%p22, %r225, 6;
	@%p22 bra 	$L__BB0_26;
	shr.u32 	%r149, %r30, 23;
	st.local.u32 	[%rd5+24], %rd145;
	and.b32  	%r33, %r149, 31;
	and.b32  	%r150, %r149, 224;
	add.s32 	%r151, %r150, -128;
	shr.u32 	%r152, %r151, 5;
	mul.wide.u32 	%rd103, %r152, 4;
	sub.s64 	%rd31, %rd5, %rd103;
	ld.local.u32 	%r226, [%rd31+24];
	ld.local.u32 	%r227, [%rd31+20];
	setp.eq.s32 	%p23, %r33, 0;
	@%p23 bra 	$L__BB0_29;
	shf.l.wrap.b32 	%r226, %r227, %r226, %r33;
	ld.local.u32 	%r153, [%rd31+16];
	shf.l.wrap.b32 	%r227, %r153, %r227, %r33;
$L__BB0_29:
	shr.u32 	%r154, %r226, 30;
	shf.l.wrap.b32 	%r155, %r227, %r226, 2;
	shl.b32 	%r156, %r227, 2;
	shr.u32 	%r157, %r155, 31;
	add.s32 	%r158, %r157, %r154;
	neg.s32 	%r159, %r158;
	setp.lt.s32 	%p24, %r30, 0;
	selp.b32 	%r228, %r159, %r158, %p24;
	xor.b32  	%r160, %r155, %r30;
	shr.s32 	%r161, %r155, 31;
	xor.b32  	%r162, %r161, %r155;
	xor.b32  	%r163, %r161, %r156;
	cvt.u64.u32 	%rd104, %r162;
	shl.b64 	%rd105, %rd104, 32;
	cvt.u64.u32 	%rd106, %r163;
	or.b64  	%rd107, %rd105, %rd106;
	cvt.rn.f64.s64 	%fd3, %rd107;
	mul.f64 	%fd4, %fd3, 0d3BF921FB54442D19;
	cvt.rn.f32.f64 	%f245, %fd4;
	neg.f32 	%f246, %f245;
	setp.lt.s32 	%p25, %r160, 0;
	selp.f32 	%f340, %f246, %f245, %p25;
$L__BB0_30:
	mul.f32 	%f248, %f340, %f340;
	fma.rn.f32 	%f249, %f248, 0f3C190000, 0f3B560000;
	fma.rn.f32 	%f250, %f249, %f248, 0f3CC70000;
	fma.rn.f32 	%f251, %f250, %f248, 0f3D5B0000;
	fma.rn.f32 	%f252, %f251, %f248, 0f3E089438;
	fma.rn.f32 	%f253, %f252, %f248, 0f3EAAAA88;
	mul.rn.f32 	%f254, %f248, %f340;
	fma.rn.f32 	%f255, %f253, %f254, %f340;
	abs.f32 	%f256, %f340;
	setp.eq.f32 	%p26, %f256, 0f3A00B43C;
	selp.f32 	%f257, %f340, %f255, %p26;
	and.b32  	%r165, %r228, 1;
	setp.eq.b32 	%p27, %r165, 1;
	neg.f32 	%f258, %f257;
	rcp.approx.ftz.f32 	%f259, %f258;
	selp.f32 	%f260, %f259, %f257, %p27;
	rcp.rn.f32 	%f261, %f16;
	fma.rn.f32 	%f262, %f261, %f260, %f15;
	st.global.f32 	[%rd17+256], %f262;
	mul.f32 	%f263, %f14, 0f3F22F983;
	cvt.rni.s32.f32 	%r232, %f263;
	cvt.rn.f32.s32 	%f264, %r232;
	fma.rn.f32 	%f265, %f264, 0fBFC90FDA, %f14;
	fma.rn.f32 	%f266, %f264, 0fB3A22168, %f265;
	fma.rn.f32 	%f341, %f264, 0fA7C234C5, %f266;
	abs.f32 	%f24, %f14;
	setp.ltu.f32 	%p28, %f24, 0f47CE4780;
	@%p28 bra 	$L__BB0_38;
	setp.neu.f32 	%p29, %f24, 0f7F800000;
	@%p29 bra 	$L__BB0_33;
	mov.f32 	%f269, 0f00000000;
	mul.rn.f32 	%f341, %f14, %f269;
	mov.b32 	%r232, 0;
	bra.uni 	$L__BB0_38;
$L__BB0_33:
	mov.b32 	%r43, %f14;
	mov.b64 	%rd146, 0;
	mov.b32 	%r229, 0;
$L__BB0_34:
	.pragma "nounroll";
	mul.wide.u32 	%rd109, %r229, 4;
	mov.u64 	%rd110, __cudart_i2opi_f;
	add.s64 	%rd111, %rd110, %rd109;
	ld.global.nc.u32 	%r167, [%rd111];
	shl.b32 	%r168, %r43, 8;
	or.b32  	%r169, %r168, -2147483648;
	mad.wide.u32 	%rd112, %r167, %r169, %rd146;
	shr.u64 	%rd146, %rd112, 32;
	add.s64 	%rd113, %rd4, %rd109;
	st.local.u32 	[%rd113], %rd112;
	add.s32 	%r229, %r229, 1;
	setp.ne.s32 	%p30, %r229, 6;
	@%p30 bra 	$L__BB0_34;
	shr.u32 	%r170, %r43, 23;
	st.local.u32 	[%rd4+24], %rd146;
	and.b32  	%r46, %r170, 31;
	and.b32  	%r171, %r170, 224;
	add.s32 	%r172, %r171, -128;
	shr.u32 	%r173, %r172, 5;
	mul.wide.u32 	%rd114, %r173, 4;
	sub.s64 	%rd34, %rd4, %rd114;
	ld.local.u32 	%r230, [%rd34+24];
	ld.local.u32 	%r231, [%rd34+20];
	setp.eq.s32 	%p31, %r46, 0;
	@%p31 bra 	$L__BB0_37;
	shf.l.wrap.b32 	%r230, %r231, %r230, %r46;
	ld.local.u32 	%r174, [%rd34+16];
	shf.l.wrap.b32 	%r231, %r174, %r231, %r46;
$L__BB0_37:
	shr.u32 	%r175, %r230, 30;
	shf.l.wrap.b32 	%r176, %r231, %r230, 2;
	shl.b32 	%r177, %r231, 2;
	shr.u32 	%r178, %r176, 31;
	add.s32 	%r179, %r178, %r175;
	neg.s32 	%r180, %r179;
	setp.lt.s32 	%p32, %r43, 0;
	selp.b32 	%r232, %r180, %r179, %p32;
	xor.b32  	%r181, %r176, %r43;
	shr.s32 	%r182, %r176, 31;
	xor.b32  	%r183, %r182, %r176;
	xor.b32  	%r184, %r182, %r177;
	cvt.u64.u32 	%rd115, %r183;
	shl.b64 	%rd116, %rd115, 32;
	cvt.u64.u32 	%rd117, %r184;
	or.b64  	%rd118, %rd116, %rd117;
	cvt.rn.f64.s64 	%fd5, %rd118;
	mul.f64 	%fd6, %fd5, 0d3BF921FB54442D19;
	cvt.rn.f32.f64 	%f267, %fd6;
	neg.f32 	%f268, %f267;
	setp.lt.s32 	%p33, %r181, 0;
	selp.f32 	%f341, %f268, %f267, %p33;
$L__BB0_38:
	mul.f32 	%f270, %f341, %f341;
	fma.rn.f32 	%f271, %f270, 0f3C190000, 0f3B560000;
	fma.rn.f32 	%f272, %f271, %f270, 0f3CC70000;
	fma.rn.f32 	%f273, %f272, %f270, 0f3D5B0000;
	fma.rn.f32 	%f274, %f273, %f270, 0f3E089438;
	fma.rn.f32 	%f275, %f274, %f270, 0f3EAAAA88;
	mul.rn.f32 	%f276, %f270, %f341;
	fma.rn.f32 	%f277, %f275, %f276, %f341;
	abs.f32 	%f278, %f341;
	setp.eq.f32 	%p34, %f278, 0f3A00B43C;
	selp.f32 	%f279, %f341, %f277, %p34;
	and.b32  	%r186, %r232, 1;
	setp.eq.b32 	%p35, %r186, 1;
	neg.f32 	%f280, %f279;
	rcp.approx.ftz.f32 	%f281, %f280;
	selp.f32 	%f282, %f281, %f279, %p35;
	ld.global.f32 	%f283, [%rd18+512];
	fma.rn.f32 	%f284, %f283, 0fBBBB989D, 0f3F000000;
	cvt.sat.f32.f32 	%f285, %f284;
	mov.f32 	%f286, 0f4B400001;
	mov.f32 	%f287, 0f437C0000;
	fma.rm.f32 	%f288, %f285, %f287, %f286;
	add.f32 	%f289, %f288, 0fCB40007F;
	neg.f32 	%f290, %f289;
	fma.rn.f32 	%f291, %f283, 0fBFB8AA3B, %f290;
	fma.rn.f32 	%f292, %f283, 0fB2A57060, %f291;
	mov.b32 	%r187, %f288;
	shl.b32 	%r188, %r187, 23;
	mov.b32 	%f293, %r188;
	ex2.approx.ftz.f32 	%f294, %f292;
	fma.rn.f32 	%f295, %f294, %f293, 0f3F800000;
	rcp.rn.f32 	%f296, %f295;
	mul.f32 	%f28, %f282, %f296;
	st.global.f32 	[%rd19], %f28;
	ld.global.f32 	%f29, [%rd17+256];
	mul.f32 	%f297, %f29, 0f3F22F983;
	cvt.rni.s32.f32 	%r236, %f297;
	cvt.rn.f32.s32 	%f298, %r236;
	fma.rn.f32 	%f299, %f298, 0fBFC90FDA, %f29;
	fma.rn.f32 	%f300, %f298, 0fB3A22168, %f299;
	fma.rn.f32 	%f342, %f298, 0fA7C234C5, %f300;
	abs.f32 	%f31, %f29;
	setp.ltu.f32 	%p36, %f31, 0f47CE4780;
	@%p36 bra 	$L__BB0_46;
	setp.neu.f32 	%p37, %f31, 0f7F800000;
	@%p37 bra 	$L__BB0_41;
	mov.f32 	%f303, 0f00000000;
	mul.rn.f32 	%f342, %f29, %f303;
	mov.b32 	%r236, 0;
	bra.uni 	$L__BB0_46;
$L__BB0_41:
	mov.b32 	%r56, %f29;
	mov.b64 	%rd147, 0;
	mov.b32 	%r233, 0;
$L__BB0_42:
	.pragma "nounroll";
	mul.wide.u32 	%rd120, %r233, 4;
	mov.u64 	%rd121, __cudart_i2opi_f;
	add.s64 	%rd122, %rd121, %rd120;
	ld.global.nc.u32 	%r190, [%rd122];
	shl.b32 	%r191, %r56, 8;
	or.b32  	%r192, %r191, -2147483648;
	mad.wide.u32 	%rd123, %r190, %r192, %rd147;
	shr.u64 	%rd147, %rd123, 32;
	add.s64 	%rd124, %rd3, %rd120;
	st.local.u32 	[%rd124], %rd123;
	add.s32 	%r233, %r233, 1;
	setp.ne.s32 	%p38, %r233, 6;
	@%p38 bra 	$L__BB0_42;
	shr.u32 	%r193, %r56, 23;
	st.local.u32 	[%rd3+24], %rd147;
	and.b32  	%r59, %r193, 31;
	and.b32  	%r194, %r193, 224;
	add.s32 	%r195, %r194, -128;
	shr.u32 	%r196, %r195, 5;
	mul.wide.u32 	%rd125, %r196, 4;
	sub.s64 	%rd37, %rd3, %rd125;
	ld.local.u32 	%r234, [%rd37+24];
	ld.local.u32 	%r235, [%rd37+20];
	setp.eq.s32 	%p39, %r59, 0;
	@%p39 bra 	$L__BB0_45;
	shf.l.wrap.b32 	%r234, %r235, %r234, %r59;
	ld.local.u32 	%r197, [%rd37+16];
	shf.l.wrap.b32 	%r235, %r197, %r235, %r59;
$L__BB0_45:
	shr.u32 	%r198, %r234, 30;
	shf.l.wrap.b32 	%r199, %r235, %r234, 2;
	shl.b32 	%r200, %r235, 2;
	shr.u32 	%r201, %r199, 31;
	add.s32 	%r202, %r201, %r198;
	neg.s32 	%r203, %r202;
	setp.lt.s32 	%p40, %r56, 0;
	selp.b32 	%r236, %r203, %r202, %p40;
	xor.b32  	%r204, %r199, %r56;
	shr.s32 	%r205, %r199, 31;
	xor.b32  	%r206, %r205, %r199;
	xor.b32  	%r207, %r205, %r200;
	cvt.u64.u32 	%rd126, %r206;
	shl.b64 	%rd127, %rd126, 32;
	cvt.u64.u32 	%rd128, %r207;
	or.b64  	%rd129, %rd127, %rd128;
	cvt.rn.f64.s64 	%fd7, %rd129;
	mul.f64 	%fd8, %fd7, 0d3BF921FB54442D19;
	cvt.rn.f32.f64 	%f301, %fd8;
	neg.f32 	%f302, %f301;
	setp.lt.s32 	%p41, %r204, 0;
	selp.f32 	%f342, %f302, %f301, %p41;
$L__BB0_46:
	setp.ne.s32 	%p42, %r1, 0;
	mul.f32 	%f304, %f342, %f342;
	fma.rn.f32 	%f305, %f304, 0f3C190000, 0f3B560000;
	fma.rn.f32 	%f306, %f305, %f304, 0f3CC70000;
	fma.rn.f32 	%f307, %f306, %f304, 0f3D5B0000;
	fma.rn.f32 	%f308, %f307, %f304, 0f3E089438;
	fma.rn.f32 	%f309, %f308, %f304, 0f3EAAAA88;
	mul.rn.f32 	%f310, %f304, %f342;
	fma.rn.f32 	%f311, %f309, %f310, %f342;
	abs.f32 	%f312, %f342;
	setp.eq.f32 	%p43, %f312, 0f3A00B43C;
	selp.f32 	%f313, %f342, %f311, %p43;
	and.b32  	%r209, %r236, 1;
	setp.eq.b32 	%p44, %r209, 1;
	neg.f32 	%f314, %f313;
	rcp.approx.ftz.f32 	%f315, %f314;
	selp.f32 	%f316, %f315, %f313, %p44;
	ld.global.f32 	%f317, [%rd18+768];
	fma.rn.f32 	%f318, %f317, 0fBBBB989D, 0f3F000000;
	cvt.sat.f32.f32 	%f319, %f318;
	mov.f32 	%f320, 0f4B400001;
	mov.f32 	%f321, 0f437C0000;
	fma.rm.f32 	%f322, %f319, %f321, %f320;
	add.f32 	%f323, %f322, 0fCB40007F;
	neg.f32 	%f324, %f323;
	fma.rn.f32 	%f325, %f317, 0fBFB8AA3B, %f324;
	fma.rn.f32 	%f326, %f317, 0fB2A57060, %f325;
	mov.b32 	%r210, %f322;
	shl.b32 	%r211, %r210, 23;
	mov.b32 	%f327, %r211;
	ex2.approx.ftz.f32 	%f328, %f326;
	fma.rn.f32 	%f329, %f328, %f327, 0f3F800000;
	rcp.rn.f32 	%f330, %f329;
	mul.f32 	%f331, %f316, %f330;
	st.global.f32 	[%rd19+256], %f331;
	@%p42 bra 	$L__BB0_48;
	ld.param.u64 	%rd136, [seq2seq_encoder_param_0];
	shl.b32 	%r214, %r218, 7;
	add.s32 	%r215, %r214, %r9;
	cvta.to.global.u64 	%rd133, %rd136;
	mul.wide.u32 	%rd134, %r215, 4;
	add.s64 	%rd135, %rd133, %rd134;
	ld.global.f32 	%f334, [%rd135];
	st.global.f32 	[%rd22], %f334;
	ld.global.f32 	%f335, [%rd135+256];
	st.global.f32 	[%rd22+256], %f335;
	bra.uni 	$L__BB0_52;
$L__BB0_48:
	setp.gt.u32 	%p45, %r1, 55;
	@%p45 bra 	$L__BB0_50;
	st.global.f32 	[%rd20+512], %f28;
	ld.global.f32 	%f333, [%rd19+256];
	st.global.f32 	[%rd21+256], %f333;
	bra.uni 	$L__BB0_52;
$L__BB0_50:
	setp.ne.s32 	%p46, %r1, 56;
	@%p46 bra 	$L__BB0_52;
	ld.param.u64 	%rd137, [seq2seq_encoder_param_1];
	shl.b32 	%r212, %r218, 7;
	add.s32 	%r213, %r9, %r212;
	cvta.to.global.u64 	%rd130, %rd137;
	mul.wide.u32 	%rd131, %r213, 4;
	add.s64 	%rd132, %rd130, %rd131;
	st.global.f32 	[%rd132+-3584], %f28;
	ld.global.f32 	%f332, [%rd19+256];
	st.global.f32 	[%rd132+-3328], %f332;
$L__BB0_52:
	membar.gl;
	add.s32 	%r218, %r218, 1;
	setp.ne.s32 	%p47, %r218, 93;
	@%p47 bra 	$L__BB0_6;
	ret;

}


// ===== COMPILED SASS (sm_100) =====

	.target	sm_100

	.elftype	@"ET_EXEC"


//--------------------- .note.nv.tkinfo           --------------------------
	.section	.note.nv.tkinfo,"",@"SHT_NOTE"
	.sectionflags	@"SHF_NOTE_NV_TKINFO"
	.tkinfo
        /*0018*/ 	.word	0x00000002
        /*0030*/ 	.string	""
        /*0030*/ 	.string	"ptxas"
        /*0030*/ 	.string	"Cuda compilation tools, release 13.0, V13.0.88"
        /*0030*/ 	.string	"Build cuda_13.0.r13.0/compiler.36424714_0"
        /*0030*/ 	.string	"-arch sm_100 -m 64 "



//--------------------- .note.nv.cuinfo           --------------------------
	.section	.note.nv.cuinfo,"",@"SHT_NOTE"
	.sectionflags	@"SHF_NOTE_NV_CUINFO"
        /*0018*/ 	.short	0x0002
        /*001a*/ 	.short	0x0064
        /*001c*/ 	.short	0x0082
	.zero		2


//--------------------- .nv.info                  --------------------------
	.section	.nv.info,"",@"SHT_CUDA_INFO"
	.align	4


	//----- nvinfo : EIATTR_REGCOUNT
	.align		4
        /*0000*/ 	.byte	0x04, 0x2f
        /*0002*/ 	.short	(.L_2 - .L_1)
	.align		4
.L_1:
        /*0004*/ 	.word	index@(seq2seq_encoder)
        /*0008*/ 	.word	0x00000020


	//----- nvinfo : EIATTR_FRAME_SIZE
	.align		4
.L_2:
        /*000c*/ 	.byte	0x04, 0x11
        /*000e*/ 	.short	(.L_4 - .L_3)
	.align		4
.L_3:
        /*0010*/ 	.word	index@($__internal_0_$__cuda_sm20_rcp_rn_f32_slowpath)
        /*0014*/ 	.word	0x00000020


	//----- nvinfo : EIATTR_FRAME_SIZE
	.align		4
.L_4:
        /*0018*/ 	.byte	0x04, 0x11
        /*001a*/ 	.short	(.L_6 - .L_5)
	.align		4
.L_5:
        /*001c*/ 	.word	index@(seq2seq_encoder)
        /*0020*/ 	.word	0x00000020


	//----- nvinfo : EIATTR_MIN_STACK_SIZE
	.align		4
.L_6:
        /*0024*/ 	.byte	0x04, 0x12
        /*0026*/ 	.short	(.L_8 - .L_7)
	.align		4
.L_7:
        /*0028*/ 	.word	index@(seq2seq_encoder)
        /*002c*/ 	.word	0x00000020
.L_8:


//--------------------- .nv.compat                --------------------------
	.section	.nv.compat,"",@"SHT_CUDA_COMPAT_INFO"
	.align	4
        /*0000*/ 	.byte	0x02, 0x09, 0x00, 0x00, 0x02, 0x02, 0x01, 0x00, 0x02, 0x05, 0x05, 0x00, 0x03, 0x07, 0x01, 0x01
        /*0010*/ 	.byte	0x02, 0x03, 0x00, 0x00, 0x02, 0x06, 0x01, 0x00, 0x04, 0x0b, 0x08, 0x00, 0x01, 0x00, 0x00, 0x00
        /*0020*/ 	.byte	0x00, 0x00, 0x00, 0x00


//--------------------- .nv.info.seq2seq_encoder  --------------------------
	.section	.nv.info.seq2seq_encoder,"",@"SHT_CUDA_INFO"
	.sectionflags	@""
	.align	4


	//----- nvinfo : EIATTR_CUDA_API_VERSION
	.align		4
        /*0000*/ 	.byte	0x04, 0x37
        /*0002*/ 	.short	(.L_10 - .L_9)
.L_9:
        /*0004*/ 	.word	0x00000082


	//----- nvinfo : EIATTR_KPARAM_INFO
	.align		4
.L_10:
        /*0008*/ 	.byte	0x04, 0x17
        /*000a*/ 	.short	(.L_12 - .L_11)
.L_11:
        /*000c*/ 	.word	0x00000000
        /*0010*/ 	.short	0x0008
        /*0012*/ 	.short	0x0040
        /*0014*/ 	.byte	0x00, 0xf5, 0x21, 0x00


	//----- nvinfo : EIATTR_KPARAM_INFO
	.align		4
.L_12:
        /*0018*/ 	.byte	0x04, 0x17
        /*001a*/ 	.short	(.L_14 - .L_13)
.L_13:
        /*001c*/ 	.word	0x00000000
        /*0020*/ 	.short	0x0007
        /*0022*/ 	.short	0x0038
        /*0024*/ 	.byte	0x00, 0xf5, 0x21, 0x00


	//----- nvinfo : EIATTR_KPARAM_INFO
	.align		4
.L_14:
        /*0028*/ 	.byte	0x04, 0x17
        /*002a*/ 	.short	(.L_16 - .L_15)
.L_15:
        /*002c*/ 	.word	0x00000000
        /*0030*/ 	.short	0x0006
        /*0032*/ 	.short	0x0030
        /*0034*/ 	.byte	0x00, 0xf5, 0x21, 0x00


	//----- nvinfo : EIATTR_KPARAM_INFO
	.align		4
.L_16:
        /*0038*/ 	.byte	0x04, 0x17
        /*003a*/ 	.short	(.L_18 - .L_17)
.L_17:
        /*003c*/ 	.word	0x00000000
        /*0040*/ 	.short	0x0005
        /*0042*/ 	.short	0x0028
        /*0044*/ 	.byte	0x00, 0xf5, 0x21, 0x00


	//----- nvinfo : EIATTR_KPARAM_INFO
	.align		4
.L_18:
        /*0048*/ 	.byte	0x04, 0x17
        /*004a*/ 	.short	(.L_20 - .L_19)
.L_19:
        /*004c*/ 	.word	0x00000000
        /*0050*/ 	.short	0x0004
        /*0052*/ 	.short	0x0020
        /*0054*/ 	.byte	0x00, 0xf5, 0x21, 0x00


	//----- nvinfo : EIATTR_KPARAM_INFO
	.align		4
.L_20:
        /*0058*/ 	.byte	0x04, 0x17
        /*005a*/ 	.short	(.L_22 - .L_21)
.L_21:
        /*005c*/ 	.word	0x00000000
        /*0060*/ 	.short	0x0003
        /*0062*/ 	.short	0x0018
        /*0064*/ 	.byte	0x00, 0xf5, 0x21, 0x00


	//----- nvinfo : EIATTR_KPARAM_INFO
	.align		4
.L_22:
        /*0068*/ 	.byte	0x04, 0x17
        /*006a*/ 	.short	(.L_24 - .L_23)
.L_23:
        /*006c*/ 	.word	0x00000000
        /*0070*/ 	.short	0x0002
        /*0072*/ 	.short	0x0010
        /*0074*/ 	.byte	0x00, 0xf5, 0x21, 0x00


	//----- nvinfo : EIATTR_KPARAM_INFO
	.align		4
.L_24:
        /*0078*/ 	.byte	0x04, 0x17
        /*007a*/ 	.short	(.L_26 - .L_25)
.L_25:
        /*007c*/ 	.word	0x00000000
        /*0080*/ 	.short	0x0001
        /*0082*/ 	.short	0x0008
        /*0084*/ 	.byte	0x00, 0xf5, 0x21, 0x00


	//----- nvinfo : EIATTR_KPARAM_INFO
	.align		4
.L_26:
        /*0088*/ 	.byte	0x04, 0x17
        /*008a*/ 	.short	(.L_28 - .L_27)
.L_27:
        /*008c*/ 	.word	0x00000000
        /*0090*/ 	.short	0x0000
        /*0092*/ 	.short	0x0000
        /*0094*/ 	.byte	0x00, 0xf5, 0x21, 0x00


	//----- nvinfo : EIATTR_SPARSE_MMA_MASK
	.align		4
.L_28:
        /*0098*/ 	.byte	0x03, 0x50
        /*009a*/ 	.short	0x0000


	//----- nvinfo : EIATTR_MAXREG_COUNT
	.align		4
        /*009c*/ 	.byte	0x03, 0x1b
        /*009e*/ 	.short	0x00ff


	//----- nvinfo : EIATTR_NUM_BARRIERS
	.align		4
        /*00a0*/ 	.byte	0x02, 0x4c
        /*00a2*/ 	.byte	0x01
	.zero		1


	//----- nvinfo : EIATTR_MERCURY_ISA_VERSION
	.align		4
        /*00a4*/ 	.byte	0x03, 0x5f
        /*00a6*/ 	.short	0x0101


	//----- nvinfo : EIATTR_VRC_CTA_INIT_COUNT
	.align		4
        /*00a8*/ 	.byte	0x02, 0x4a
	.zero		1
	.zero		1


	//----- nvinfo : EIATTR_EXIT_INSTR_OFFSETS
	.align		4
        /*00ac*/ 	.byte	0x04, 0x1c
        /*00ae*/ 	.short	(.L_30 - .L_29)


	//   ....[0]....
.L_29:
        /*00b0*/ 	.word	0x00003880


	//----- nvinfo : EIATTR_CRS_STACK_SIZE
	.align		4
.L_30:
        /*00b4*/ 	.byte	0x04, 0x1e
        /*00b6*/ 	.short	(.L_32 - .L_31)
.L_31:
        /*00b8*/ 	.word	0x00000000


	//----- nvinfo : EIATTR_CBANK_PARAM_SIZE
	.align		4
.L_32:
        /*00bc*/ 	.byte	0x03, 0x19
        /*00be*/ 	.short	0x0048


	//----- nvinfo : EIATTR_PARAM_CBANK
	.align		4
        /*00c0*/ 	.byte	0x04, 0x0a
        /*00c2*/ 	.short	(.L_34 - .L_33)
	.align		4
.L_33:
        /*00c4*/ 	.word	index@(.nv.constant0.seq2seq_encoder)
        /*00c8*/ 	.short	0x0380
        /*00ca*/ 	.short	0x0048


	//----- nvinfo : EIATTR_SW_WAR
	.align		4
.L_34:
        /*00cc*/ 	.byte	0x04, 0x36
        /*00ce*/ 	.short	(.L_36 - .L_35)
.L_35:
        /*00d0*/ 	.word	0x00000008
.L_36:


//--------------------- .nv.callgraph             --------------------------
	.section	.nv.callgraph,"",@"SHT_CUDA_CALLGRAPH"
	.align	4
	.sectionentsize	8
	.align		4
        /*0000*/ 	.word	0x00000000
	.align		4
        /*0004*/ 	.word	0xffffffff
	.align		4
        /*0008*/ 	.word	0x00000000
	.align		4
        /*000c*/ 	.word	0xfffffffe
	.align		4
        /*0010*/ 	.word	0x00000000
	.align		4
        /*0014*/ 	.word	0xfffffffd
	.align		4
        /*0018*/ 	.word	0x00000000
	.align		4
        /*001c*/ 	.word	0xfffffffc


//--------------------- .nv.constant4             --------------------------
	.section	.nv.constant4,"a",@progbits
	.align	8
	.align		8
.nv.constant4:
        /*0000*/ 	.dword	__cudart_i2opi_f


//--------------------- .text.seq2seq_encoder     --------------------------
	.section	.text.seq2seq_encoder,"ax",@progbits
	.align	128
        .global         seq2seq_encoder
        .type           seq2seq_encoder,@function
        .size           seq2seq_encoder,(.L_x_48 - seq2seq_encoder)
        .other          seq2seq_encoder,@"STO_CUDA_ENTRY STV_DEFAULT"
seq2seq_encoder:
.text.seq2seq_encoder:
[----:B------:R-:W0:Y:S08]  /*0000*/  LDC R1, c[0x0][0x37c] ;  /* 0x0000df00ff017b82 */ /* 0x000e300000000800 */
[----:B------:R-:W1:Y:S01]  /*0010*/  S2UR UR14, SR_CTAID.X ;  /* 0x00000000000e79c3 */ /* 0x000e620000002500 */
[----:B------:R-:W2:Y:S01]  /*0020*/  LDCU UR8, c[0x0][0x370] ;  /* 0x00006e00ff0877ac */ /* 0x000ea20008000800 */
[----:B0-----:R-:W-:Y:S01]  /*0030*/  IADD3 R1, PT, PT, R1, -0x20, RZ ;  /* 0xffffffe001017810 */ /* 0x001fe20007ffe0ff */
[----:B------:R-:W0:Y:S03]  /*0040*/  LDCU.64 UR12, c[0x0][0x358] ;  /* 0x00006b00ff0c77ac */ /* 0x000e260008000a00 */
[----:B------:R-:W-:Y:S01]  /*0050*/  R2UR UR15, R1 ;  /* 0x00000000010f72ca */ /* 0x000fe200000e0000 */
[----:B--2---:R-:W-:-:S04]  /*0060*/  USHF.R.U32.HI UR8, URZ, 0x1, UR8 ;  /* 0x00000001ff087899 */ /* 0x004fc80008011608 */
[----:B-1----:R-:W-:-:S09]  /*0070*/  UISETP.GE.U32.AND UP1, UPT, UR14, UR8, UPT ;  /* 0x000000080e00728c */ /* 0x002fd2000bf26070 */
[----:B------:R-:W-:Y:S05]  /*0080*/  BRA.U !UP1, `(.L_x_0) ;  /* 0x0000000909687547 */ /* 0x000fea000b800000 */
[----:B------:R-:W1:Y:S01]  /*0090*/  S2R R4, SR_TID.X ;  /* 0x0000000000047919 */ /* 0x000e620000002100 */
[----:B------:R-:W-:Y:S01]  /*00a0*/  USHF.L.U32 UR11, UR14, 0x6, URZ ;  /* 0x000000060e0b7899 */ /* 0x000fe200080006ff */
[----:B------:R-:W2:Y:S01]  /*00b0*/  S2UR UR9, SR_CgaCtaId ;  /* 0x00000000000979c3 */ /* 0x000ea20000008800 */
[----:B------:R-:W-:Y:S02]  /*00c0*/  UIADD3 UR4, UPT, UPT, -UR8, UR14, URZ ;  /* 0x0000000e08047290 */ /* 0x000fe4000fffe1ff */
[----:B------:R-:W-:Y:S01]  /*00d0*/  ULOP3.LUT UR16, UR11, 0x40, URZ, 0xc0, !UPT ;  /* 0x000000400b107892 */ /* 0x000fe2000f8ec0ff */
[----:B------:R-:W3:Y:S01]  /*00e0*/  LDCU.64 UR18, c[0x0][0x3b0] ;  /* 0x00007600ff1277ac */ /* 0x000ee20008000a00 */
[----:B------:R-:W-:Y:S01]  /*00f0*/  USHF.R.U32.HI UR4, URZ, 0x1, UR4 ;  /* 0x00000001ff047899 */ /* 0x000fe20008011604 */
[----:B------:R-:W4:Y:S03]  /*0100*/  LDCU.64 UR6, c[0x0][0x398] ;  /* 0x00007300ff0677ac */ /* 0x000f260008000a00 */
[----:B------:R-:W-:Y:S01]  /*0110*/  UIMAD.WIDE.U32 UR4, UR4, 0x10000, URZ ;  /* 0x00010000040478a5 */ /* 0x000fe2000f8e00ff */
[----:B-1----:R-:W-:-:S04]  /*0120*/  VIADD R2, R4, UR16 ;  /* 0x0000001004027c36 */ /* 0x002fc80008000000 */
[----:B------:R-:W-:-:S03]  /*0130*/  IMAD.WIDE.U32 R2, R2, 0x4, RZ ;  /* 0x0000000402027825 */ /* 0x000fc600078e00ff */
[----:B------:R-:W-:Y:S01]  /*0140*/  LOP3.LUT R2, R2, UR4, RZ, 0xfc, !PT ;  /* 0x0000000402027c12 */ /* 0x000fe2000f8efcff */
[----:B------:R-:W-:Y:S01]  /*0150*/  UMOV UR4, 0x400 ;  /* 0x0000040000047882 */ /* 0x000fe20000000000 */
[----:B------:R-:W-:Y:S01]  /*0160*/  LOP3.LUT R3, R3, UR5, RZ, 0xfc, !PT ;  /* 0x0000000503037c12 */ /* 0x000fe2000f8efcff */
[----:B--2---:R-:W-:Y:S01]  /*0170*/  ULEA UR9, UR9, UR4, 0x18 ;  /* 0x0000000409097291 */ /* 0x004fe2000f8ec0ff */
[----:B---3--:R-:W-:Y:S02]  /*0180*/  IADD3 R2, P0, PT, R2, UR18, RZ ;  /* 0x0000001202027c10 */ /* 0x008fe4000ff1e0ff */
[----:B------:R-:W-:Y:S02]  /*0190*/  UMOV UR4, 0x800 ;  /* 0x0000080000047882 */ /* 0x000fe40000000000 */
[----:B------:R-:W-:Y:S02]  /*01a0*/  IADD3 R2, P1, PT, R2, 0x1000, RZ ;  /* 0x0000100002027810 */ /* 0x000fe40007f3e0ff */
[----:B------:R-:W-:-:S02]  /*01b0*/  LEA R0, R4, UR9, 0x2 ;  /* 0x0000000904007c11 */ /* 0x000fc4000f8e10ff */
[----:B----4-:R-:W-:-:S09]  /*01c0*/  IADD3.X R3, PT, PT, RZ, UR19, R3, P1, P0 ;  /* 0x00000013ff037c10 */ /* 0x010fd20008fe0403 */
.L_x_1:
[----:B0-----:R-:W2:Y:S04]  /*01d0*/  LDG.E R5, desc[UR12][R2.64+-0x1000] ;  /* 0xfff0000c02057981 */ /* 0x001ea8000c1e1900 */
[----:B------:R-:W3:Y:S04]  /*01e0*/  LDG.E R7, desc[UR12][R2.64+-0xe00] ;  /* 0xfff2000c02077981 */ /* 0x000ee8000c1e1900 */
[----:B------:R-:W4:Y:S04]  /*01f0*/  LDG.E R9, desc[UR12][R2.64+-0xc00] ;  /* 0xfff4000c02097981 */ /* 0x000f28000c1e1900 */
[----:B------:R-:W5:Y:S04]  /*0200*/  LDG.E R11, desc[UR12][R2.64+-0xa00] ;  /* 0xfff6000c020b7981 */ /* 0x000f68000c1e1900 */
        /* <DEDUP_REMOVED lines=21> */
[----:B--2---:R0:W-:Y:S04]  /*0360*/  STS [R0+UR4+-0x800], R5 ;  /* 0xfff8000500007988 */ /* 0x0041e80008000804 */
[----:B---3--:R1:W-:Y:S04]  /*0370*/  STS [R0+UR4+-0x700], R7 ;  /* 0xfff9000700007988 */ /* 0x0083e80008000804 */
[----:B----4-:R2:W-:Y:S04]  /*0380*/  STS [R0+UR4+-0x600], R9 ;  /* 0xfffa000900007988 */ /* 0x0105e80008000804 */
[----:B-----5:R3:W-:Y:S04]  /*0390*/  STS [R0+UR4+-0x500], R11 ;  /* 0xfffb000b00007988 */ /* 0x0207e80008000804 */
[----:B------:R4:W-:Y:S04]  /*03a0*/  STS [R0+UR4+-0x400], R13 ;  /* 0xfffc000d00007988 */ /* 0x0009e80008000804 */
[----:B------:R5:W-:Y:S04]  /*03b0*/  STS [R0+UR4+-0x300], R15 ;  /* 0xfffd000f00007988 */ /* 0x000be80008000804 */
[----:B------:R5:W-:Y:S04]  /*03c0*/  STS [R0+UR4+-0x200], R17 ;  /* 0xfffe001100007988 */ /* 0x000be80008000804 */
[----:B------:R5:W-:Y:S04]  /*03d0*/  STS [R0+UR4+-0x100], R19 ;  /* 0xffff001300007988 */ /* 0x000be80008000804 */
[----:B------:R5:W-:Y:S04]  /*03e0*/  STS [R0+UR4], R21 ;  /* 0x0000001500007988 */ /* 0x000be80008000804 */
[----:B------:R5:W-:Y:S04]  /*03f0*/  STS [R0+UR4+0x100], R23 ;  /* 0x0001001700007988 */ /* 0x000be80008000804 */
        /* <DEDUP_REMOVED lines=9> */
[----:B0-----:R-:W5:Y:S04]  /*0490*/  LDG.E R5, desc[UR12][R2.64+0x1800] ;  /* 0x0018000c02057981 */ /* 0x001f68000c1e1900 */
[----:B-1----:R-:W5:Y:S04]  /*04a0*/  LDG.E R7, desc[UR12][R2.64+0x1a00] ;  /* 0x001a000c02077981 */ /* 0x002f68000c1e1900 */
[----:B--2---:R-:W2:Y:S04]  /*04b0*/  LDG.E R9, desc[UR12][R2.64+0x1c00] ;  /* 0x001c000c02097981 */ /* 0x004ea8000c1e1900 */
[----:B---3--:R-:W3:Y:S04]  /*04c0*/  LDG.E R11, desc[UR12][R2.64+0x1e00] ;  /* 0x001e000c020b7981 */ /* 0x008ee8000c1e1900 */
[----:B----4-:R-:W4:Y:S04]  /*04d0*/  LDG.E R13, desc[UR12][R2.64+0x2000] ;  /* 0x0020000c020d7981 */ /* 0x010f28000c1e1900 */
[----:B-----5:R-:W5:Y:S04]  /*04e0*/  LDG.E R15, desc[UR12][R2.64+0x2200] ;  /* 0x0022000c020f7981 */ /* 0x020f68000c1e1900 */
        /* <DEDUP_REMOVED lines=13> */
[----:B------:R0:W-:Y:S04]  /*05c0*/  STS [R0+UR4+0xb00], R18 ;  /* 0x000b001200007988 */ /* 0x0001e80008000804 */
[----:B0-----:R-:W5:Y:S04]  /*05d0*/  LDG.E R18, desc[UR12][R2.64+0x3e00] ;  /* 0x003e000c02127981 */ /* 0x001f68000c1e1900 */
[----:B------:R-:W-:Y:S04]  /*05e0*/  STS [R0+UR4+0xc00], R5 ;  /* 0x000c000500007988 */ /* 0x000fe80008000804 */
[----:B------:R-:W-:Y:S04]  /*05f0*/  STS [R0+UR4+0xd00], R7 ;  /* 0x000d000700007988 */ /* 0x000fe80008000804 */
[----:B--2---:R-:W-:Y:S04]  /*0600*/  STS [R0+UR4+0xe00], R9 ;  /* 0x000e000900007988 */ /* 0x004fe80008000804 */
[----:B---3--:R-:W-:Y:S04]  /*0610*/  STS [R0+UR4+0xf00], R11 ;  /* 0x000f000b00007988 */ /* 0x008fe80008000804 */
[----:B----4-:R-:W-:Y:S04]  /*0620*/  STS [R0+UR4+0x1000], R13 ;  /* 0x0010000d00007988 */ /* 0x010fe80008000804 */
[----:B-----5:R-:W-:Y:S04]  /*0630*/  STS [R0+UR4+0x1100], R15 ;  /* 0x0011000f00007988 */ /* 0x020fe80008000804 */
[----:B------:R-:W-:Y:S04]  /*0640*/  STS [R0+UR4+0x1200], R17 ;  /* 0x0012001100007988 */ /* 0x000fe80008000804 */
        /* <DEDUP_REMOVED lines=9> */
[----:B------:R0:W-:Y:S04]  /*06e0*/  STS [R0+UR4+0x1c00], R12 ;  /* 0x001c000c00007988 */ /* 0x0001e80008000804 */
[----:B------:R1:W-:Y:S04]  /*06f0*/  STS [R0+UR4+0x1d00], R14 ;  /* 0x001d000e00007988 */ /* 0x0003e80008000804 */
[----:B------:R2:W-:Y:S04]  /*0700*/  STS [R0+UR4+0x1e00], R16 ;  /* 0x001e001000007988 */ /* 0x0005e80008000804 */
[----:B0-----:R-:W3:Y:S04]  /*0710*/  LDG.E R12, desc[UR12][R2.64+0x4a00] ;  /* 0x004a000c020c7981 */ /* 0x001ee8000c1e1900 */
[----:B-1----:R-:W4:Y:S04]  /*0720*/  LDG.E R14, desc[UR12][R2.64+0x4c00] ;  /* 0x004c000c020e7981 */ /* 0x002f28000c1e1900 */
[----:B--2---:R-:W2:Y:S04]  /*0730*/  LDG.E R16, desc[UR12][R2.64+0x4e00] ;  /* 0x004e000c02107981 */ /* 0x004ea8000c1e1900 */
        /* <DEDUP_REMOVED lines=15> */
[----:B------:R0:W5:Y:S04]  /*0830*/  LDG.E R10, desc[UR12][R2.64+0x6e00] ;  /* 0x006e000c020a7981 */ /* 0x000168000c1e1900 */
[----:B------:R1:W-:Y:S04]  /*0840*/  STS [R0+UR4+0x1f00], R18 ;  /* 0x001f001200007988 */ /* 0x0003e80008000804 */
[----:B------:R1:W-:Y:S04]  /*0850*/  STS [R0+UR4+0x2000], R20 ;  /* 0x0020001400007988 */ /* 0x0003e80008000804 */
[----:B------:R1:W-:Y:S04]  /*0860*/  STS [R0+UR4+0x2100], R22 ;  /* 0x0021001600007988 */ /* 0x0003e80008000804 */
[----:B------:R1:W-:Y:S04]  /*0870*/  STS [R0+UR4+0x2200], R24 ;  /* 0x0022001800007988 */ /* 0x0003e80008000804 */
[----:B------:R1:W-:Y:S04]  /*0880*/  STS [R0+UR4+0x2300], R26 ;  /* 0x0023001a00007988 */ /* 0x0003e80008000804 */
[----:B------:R1:W-:Y:S01]  /*0890*/  STS [R0+UR4+0x2400], R28 ;  /* 0x0024001c00007988 */ /* 0x0003e20008000804 */
[----:B0-----:R-:W-:-:S04]  /*08a0*/  IADD3 R2, P0, PT, R2, 0x8000, RZ ;  /* 0x0000800002027810 */ /* 0x001fc80007f1e0ff */
[----:B------:R-:W-:Y:S01]  /*08b0*/  IADD3.X R3, PT, PT, RZ, R3, RZ, P0, !PT ;  /* 0x00000003ff037210 */ /* 0x000fe200007fe4ff */
[----:B---3--:R1:W-:Y:S04]  /*08c0*/  STS [R0+UR4+0x2500], R12 ;  /* 0x0025000c00007988 */ /* 0x0083e80008000804 */
[----:B----4-:R1:W-:Y:S04]  /*08d0*/  STS [R0+UR4+0x2600], R14 ;  /* 0x0026000e00007988 */ /* 0x0103e80008000804 */
[----:B--2---:R1:W-:Y:S04]  /*08e0*/  STS [R0+UR4+0x2700], R16 ;  /* 0x0027001000007988 */ /* 0x0043e80008000804 */
[----:B-----5:R1:W-:Y:S04]  /*08f0*/  STS [R0+UR4+0x2800], R5 ;  /* 0x0028000500007988 */ /* 0x0203e80008000804 */
        /* <DEDUP_REMOVED lines=14> */
[----:B------:R1:W-:Y:S01]  /*09e0*/  STS [R0+UR4+0x3700], R10 ;  /* 0x0037000a00007988 */ /* 0x0003e20008000804 */
[----:B------:R-:W-:-:S04]  /*09f0*/  UIADD3 UR4, UPT, UPT, UR4, 0x4000, URZ ;  /* 0x0000400004047890 */ /* 0x000fc8000fffe0ff */
[----:B------:R-:W-:-:S09]  /*0a00*/  UISETP.NE.AND UP0, UPT, UR4, 0x8800, UPT ;  /* 0x000088000400788c */ /* 0x000fd2000bf05270 */
[----:B-1----:R-:W-:Y:S05]  /*0a10*/  BRA.U UP0, `(.L_x_1) ;  /* 0xfffffff500ec7547 */ /* 0x002fea000b83ffff */
[----:B------:R-:W-:Y:S05]  /*0a20*/  BRA `(.L_x_2) ;  /* 0x0000000000dc7947 */ /* 0x000fea0003800000 */
.L_x_0:
[----:B------:R-:W1:Y:S01]  /*0a30*/  S2R R4, SR_TID.X ;  /* 0x0000000000047919 */ /* 0x000e620000002100 */
[----:B------:R-:W2:Y:S01]  /*0a40*/  S2UR UR6, SR_CgaCtaId ;  /* 0x00000000000679c3 */ /* 0x000ea20000008800 */
[----:B------:R-:W-:Y:S01]  /*0a50*/  USHF.R.U32.HI UR4, URZ, 0x1, UR14 ;  /* 0x00000001ff047899 */ /* 0x000fe2000801160e */
[----:B------:R-:W-:Y:S01]  /*0a60*/  IMAD.MOV.U32 R5, RZ, RZ, RZ ;  /* 0x000000ffff057224 */ /* 0x000fe200078e00ff */
[----:B------:R-:W-:Y:S02]  /*0a70*/  USHF.L.U32 UR11, UR14, 0x6, URZ ;  /* 0x000000060e0b7899 */ /* 0x000fe400080006ff */
[----:B------:R-:W-:Y:S02]  /*0a80*/  UIMAD.WIDE.U32 UR4, UR4, 0x4000, URZ ;  /* 0x00004000040478a5 */ /* 0x000fe4000f8e00ff */
[----:B------:R-:W-:Y:S01]  /*0a90*/  ULOP3.LUT UR16, UR11, 0x40, URZ, 0xc0, !UPT ;  /* 0x000000400b107892 */ /* 0x000fe2000f8ec0ff */
[----:B------:R-:W-:Y:S01]  /*0aa0*/  UMOV UR9, 0x400 ;  /* 0x0000040000097882 */ /* 0x000fe20000000000 */
[----:B------:R-:W3:Y:S01]  /*0ab0*/  LDCU.64 UR18, c[0x0][0x3a8] ;  /* 0x00007500ff1277ac */ /* 0x000ee20008000a00 */
[----:B--2---:R-:W-:Y:S01]  /*0ac0*/  ULEA UR9, UR6, UR9, 0x18 ;  /* 0x0000000906097291 */ /* 0x004fe2000f8ec0ff */
[----:B-1----:R-:W-:-:S04]  /*0ad0*/  LOP3.LUT R17, R4, UR4, RZ, 0xfc, !PT ;  /* 0x0000000404117c12 */ /* 0x002fc8000f8efcff */
[----:B------:R-:W-:-:S04]  /*0ae0*/  IADD3 R17, P0, PT, R17, UR16, RZ ;  /* 0x0000001011117c10 */ /* 0x000fc8000ff1e0ff */
[----:B---3--:R-:W-:-:S09]  /*0af0*/  IADD3.X R19, PT, PT, RZ, UR5, RZ, P0, !PT ;  /* 0x00000005ff137c10 */ /* 0x008fd200087fe4ff */
.L_x_3:
[----:B-1----:R-:W-:-:S05]  /*0b00*/  LEA R0, P0, R5, R17, 0x7 ;  /* 0x0000001105007211 */ /* 0x002fca00078038ff */
[----:B------:R-:W-:Y:S01]  /*0b10*/  IMAD.X R3, RZ, RZ, R19, P0 ;  /* 0x000000ffff037224 */ /* 0x000fe200000e0613 */
[----:B------:R-:W-:-:S04]  /*0b20*/  LEA R2, P0, R0, UR18, 0x2 ;  /* 0x0000001200027c11 */ /* 0x000fc8000f8010ff */
[----:B------:R-:W-:-:S05]  /*0b30*/  LEA.HI.X R3, R0, UR19, R3, 0x2, P0 ;  /* 0x0000001300037c11 */ /* 0x000fca00080f1403 */
        /* <DEDUP_REMOVED lines=15> */
[----:B------:R-:W5:Y:S01]  /*0c30*/  LDG.E R15, desc[UR12][R2.64+0x1e00] ;  /* 0x001e000c020f7981 */ /* 0x000f62000c1e1900 */
[C---:B------:R-:W-:Y:S01]  /*0c40*/  LEA R6, R5.reuse, R4, 0x6 ;  /* 0x0000000405067211 */ /* 0x040fe200078e30ff */
[----:B------:R-:W-:-:S03]  /*0c50*/  VIADD R5, R5, 0x10 ;  /* 0x0000001005057836 */ /* 0x000fc60000000000 */
[----:B------:R-:W-:Y:S02]  /*0c60*/  LEA R7, R6, UR9, 0x2 ;  /* 0x0000000906077c11 */ /* 0x000fe4000f8e10ff */
[----:B------:R-:W-:-:S03]  /*0c70*/  ISETP.NE.AND P0, PT, R5, 0x80, PT ;  /* 0x000000800500780c */ /* 0x000fc60003f05270 */
[----:B--2---:R1:W-:Y:S04]  /*0c80*/  STS [R7], R0 ;  /* 0x0000000007007388 */ /* 0x0043e80000000800 */
[----:B---3--:R1:W-:Y:S04]  /*0c90*/  STS [R7+0x100], R8 ;  /* 0x0001000807007388 */ /* 0x0083e80000000800 */
[----:B----4-:R1:W-:Y:S04]  /*0ca0*/  STS [R7+0x200], R10 ;  /* 0x0002000a07007388 */ /* 0x0103e80000000800 */
[----:B-----5:R1:W-:Y:S04]  /*0cb0*/  STS [R7+0x300], R12 ;  /* 0x0003000c07007388 */ /* 0x0203e80000000800 */
[----:B------:R1:W-:Y:S04]  /*0cc0*/  STS [R7+0x400], R14 ;  /* 0x0004000e07007388 */ /* 0x0003e80000000800 */
        /* <DEDUP_REMOVED lines=10> */
[----:B------:R1:W-:Y:S01]  /*0d70*/  STS [R7+0xf00], R15 ;  /* 0x000f000f07007388 */ /* 0x0003e20000000800 */
[----:B------:R-:W-:Y:S05]  /*0d80*/  @P0 BRA `(.L_x_3) ;  /* 0xfffffffc005c0947 */ /* 0x000fea000383ffff */
[----:B------:R-:W0:Y:S02]  /*0d90*/  LDCU.64 UR6, c[0x0][0x3a0] ;  /* 0x00007400ff0677ac */ /* 0x000e240008000a00 */
.L_x_2:
[----:B------:R-:W2:Y:S01]  /*0da0*/  LDCU.64 UR4, c[0x0][0x3c0] ;  /* 0x00007800ff0477ac */ /* 0x000ea20008000a00 */
[----:B-1----:R-:W1:Y:S01]  /*0db0*/  LDC.64 R26, c[0x0][0x3b8] ;  /* 0x0000ee00ff1a7b82 */ /* 0x002e620000000a00 */
[----:B------:R-:W-:Y:S01]  /*0dc0*/  IMAD.MOV.U32 R5, RZ, RZ, RZ ;  /* 0x000000ffff057224 */ /* 0x000fe200078e00ff */
[----:B------:R-:W-:Y:S01]  /*0dd0*/  MOV R15, UR14 ;  /* 0x0000000e000f7c02 */ /* 0x000fe20008000f00 */
[----:B------:R-:W-:Y:S02]  /*0de0*/  USHF.R.U32.HI UR17, URZ, 0x3, UR14 ;  /* 0x00000003ff117899 */ /* 0x000fe4000801160e */
[----:B------:R-:W-:Y:S01]  /*0df0*/  UIADD3 UR10, UPT, UPT, UR8, UR14, URZ ;  /* 0x0000000e080a7290 */ /* 0x000fe2000fffe0ff */
[----:B------:R-:W3:Y:S02]  /*0e00*/  LDCU.128 UR20, c[0x0][0x390] ;  /* 0x00007200ff1477ac */ /* 0x000ee40008000c00 */
[----:B------:R-:W4:Y:S01]  /*0e10*/  LDC.64 R18, c[0x0][0x3a0] ;  /* 0x0000e800ff127b82 */ /* 0x000f220000000a00 */
[----:B------:R-:W-:Y:S01]  /*0e20*/  MOV R3, UR17 ;  /* 0x0000001100037c02 */ /* 0x000fe20008000f00 */
[----:B------:R-:W-:Y:S01]  /*0e30*/  IMAD R15, R15, 0x10, R4 ;  /* 0x000000100f0f7824 */ /* 0x000fe200078e0204 */
[----:B------:R-:W-:Y:S01]  /*0e40*/  MOV R7, UR10 ;  /* 0x0000000a00077c02 */ /* 0x000fe20008000f00 */
[----:B------:R-:W-:-:S02]  /*0e50*/  USHF.R.U32.HI UR10, URZ, 0x1, UR14 ;  /* 0x00000001ff0a7899 */ /* 0x000fc4000801160e */
[----:B------:R-:W-:Y:S01]  /*0e60*/  IMAD.WIDE.U32 R2, R3, 0x80, R4 ;  /* 0x0000008003027825 */ /* 0x000fe200078e0004 */
[----:B------:R-:W-:Y:S01]  /*0e70*/  ULOP3.LUT UP0, URZ, UR14, 0x7, URZ, 0xc0, !UPT ;  /* 0x000000070eff7892 */ /* 0x000fe2000f80c0ff */
[----:B--2---:R-:W-:Y:S02]  /*0e80*/  MOV R29, UR5 ;  /* 0x00000005001d7c02 */ /* 0x004fe40008000f00 */
[----:B------:R-:W-:Y:S01]  /*0e90*/  IMAD.U32 R28, RZ, RZ, UR4 ;  /* 0x00000004ff1c7e24 */ /* 0x000fe2000f8e00ff */
[----:B------:R-:W-:Y:S01]  /*0ea0*/  UIMAD.WIDE.U32 UR4, UR10, 0x200, UR4 ;  /* 0x000002000a0478a5 */ /* 0x000fe2000f8e0004 */
[----:B------:R-:W-:Y:S01]  /*0eb0*/  SHF.L.U64.HI R0, R2, 0x2, R3 ;  /* 0x0000000202007819 */ /* 0x000fe20000010203 */
[----:B------:R-:W-:Y:S01]  /*0ec0*/  VIADD R3, R4, UR16 ;  /* 0x0000001004037c36 */ /* 0x000fe20008000000 */
[----:B------:R-:W-:Y:S01]  /*0ed0*/  SHF.L.U32 R2, R2, 0x2, RZ ;  /* 0x0000000202027819 */ /* 0x000fe200000006ff */
[----:B------:R-:W-:Y:S01]  /*0ee0*/  VIADD R17, R15, 0x80 ;  /* 0x000000800f117836 */ /* 0x000fe20000000000 */
[----:B------:R-:W-:Y:S01]  /*0ef0*/  UISETP.LT.U32.AND UP0, UPT, UR14, UR8, !UP0 ;  /* 0x000000080e00728c */ /* 0x000fe2000c701070 */
[----:B------:R-:W-:Y:S01]  /*0f00*/  MOV R20, UR4 ;  /* 0x0000000400147c02 */ /* 0x000fe20008000f00 */
[----:B------:R-:W-:Y:S01]  /*0f10*/  IMAD R5, R7, 0x40, R4 ;  /* 0x0000004007057824 */ /* 0x000fe200078e0204 */
[C---:B---3--:R-:W-:Y:S01]  /*0f20*/  IADD3 R10, P0, PT, R2.reuse, UR20, RZ ;  /* 0x00000014020a7c10 */ /* 0x048fe2000ff1e0ff */
[----:B------:R-:W-:Y:S01]  /*0f30*/  IMAD.U32 R21, RZ, RZ, UR5 ;  /* 0x00000005ff157e24 */ /* 0x000fe2000f8e00ff */
[----:B------:R-:W-:Y:S01]  /*0f40*/  IADD3 R12, P1, PT, R2, UR22, RZ ;  /* 0x00000016020c7c10 */ /* 0x000fe2000ff3e0ff */
[----:B-1----:R-:W-:Y:S01]  /*0f50*/  IMAD.WIDE.U32 R26, R3, 0x4, R26 ;  /* 0x00000004031a7825 */ /* 0x002fe200078e001a */
[C---:B------:R-:W-:Y:S01]  /*0f60*/  IADD3.X R11, PT, PT, R0.reuse, UR21, RZ, P0, !PT ;  /* 0x00000015000b7c10 */ /* 0x040fe200087fe4ff */
[----:B------:R-:W-:Y:S01]  /*0f70*/  UMOV UR16, 0x7 ;  /* 0x0000000700107882 */ /* 0x000fe20000000000 */
[----:B------:R-:W-:Y:S01]  /*0f80*/  IADD3.X R13, PT, PT, R0, UR23, RZ, P1, !PT ;  /* 0x00000017000d7c10 */ /* 0x000fe20008ffe4ff */
[----:B----4-:R-:W-:Y:S01]  /*0f90*/  IMAD.WIDE.U32 R14, R15, 0x4, R18 ;  /* 0x000000040f0e7825 */ /* 0x010fe200078e0012 */
[----:B------:R-:W-:-:S02]  /*0fa0*/  IADD3 R3, PT, PT, R4, UR11, RZ ;  /* 0x0000000b04037c10 */ /* 0x000fc4000fffe0ff */
[----:B------:R-:W-:Y:S01]  /*0fb0*/  LEA R2, R4, UR9, 0x2 ;  /* 0x0000000904027c11 */ /* 0x000fe2000f8e10ff */
[----:B------:R-:W-:-:S04]  /*0fc0*/  IMAD.WIDE.U32 R16, R17, 0x4, R18 ;  /* 0x0000000411107825 */ /* 0x000fc800078e0012 */
[----:B------:R-:W-:-:S04]  /*0fd0*/  IMAD.WIDE.U32 R28, R5, 0x4, R28 ;  /* 0x00000004051c7825 */ /* 0x000fc800078e001c */
[----:B------:R-:W-:-:S04]  /*0fe0*/  IMAD.WIDE.U32 R18, R4, 0x4, R18 ;  /* 0x0000000404127825 */ /* 0x000fc800078e0012 */
[----:B------:R-:W-:Y:S01]  /*0ff0*/  IMAD.WIDE.U32 R20, R4, 0x4, R20 ;  /* 0x0000000404147825 */ /* 0x000fe200078e0014 */
[----:B------:R-:W-:Y:S06]  /*1000*/  BAR.SYNC.DEFER_BLOCKING 0x0 ;  /* 0x0000000000007b1d */ /* 0x000fec0000010000 */
.L_x_42:
[----:B01234-:R-:W-:Y:S05]  /*1010*/  BRA.U !UP1, `(.L_x_4) ;  /* 0x0000000509007547 */ /* 0x01ffea000b800000 */
[----:B------:R-:W-:Y:S01]  /*1020*/  UIADD3 UR4, UPT, UPT, -UR8, UR14, URZ ;  /* 0x0000000e08047290 */ /* 0x000fe2000fffe1ff */
[----:B------:R-:W-:-:S03]  /*1030*/  HFMA2 R5, -RZ, RZ, 0, 0 ;  /* 0x00000000ff057431 */ /* 0x000fc600000001ff */
[----:B------:R-:W-:-:S04]  /*1040*/  USHF.R.U32.HI UR4, URZ, 0x1, UR4 ;  /* 0x00000001ff047899 */ /* 0x000fc80008011604 */
[----:B0-----:R-:W-:-:S04]  /*1050*/  UIMAD.WIDE.U32 UR4, UR4, 0x200, UR6 ;  /* 0x00000200040478a5 */ /* 0x001fc8000f8e0006 */
[----:B------:R-:W-:-:S04]  /*1060*/  UIADD3 UR9, UP2, UPT, UR4, 0x20, URZ ;  /* 0x0000002004097890 */ /* 0x000fc8000ff5e0ff */
[----:B------:R-:W-:Y:S02]  /*1070*/  UIADD3.X UR4, UPT, UPT, URZ, UR5, URZ, UP2, !UPT ;  /* 0x00000005ff047290 */ /* 0x000fe400097fe4ff */
[----:B------:R-:W-:-:S04]  /*1080*/  IMAD.U32 R8, RZ, RZ, UR9 ;  /* 0x00000009ff087e24 */ /* 0x000fc8000f8e00ff */
[----:B------:R-:W-:Y:S01]  /*1090*/  MOV R7, UR4 ;  /* 0x0000000400077c02 */ /* 0x000fe20008000f00 */
[----:B------:R-:W-:-:S06]  /*10a0*/  UMOV UR4, 0x800 ;  /* 0x0000080000047882 */ /* 0x000fcc0000000000 */
.L_x_5:
[----:B------:R-:W-:Y:S01]  /*10b0*/  IMAD.MOV.U32 R6, RZ, RZ, R8 ;  /* 0x000000ffff067224 */ /* 0x000fe200078e0008 */
[----:B------:R-:W0:Y:S04]  /*10c0*/  LDS R9, [R2+UR4+-0x800] ;  /* 0xfff8000402097984 */ /* 0x000e280008000800 */
[----:B------:R-:W0:Y:S04]  /*10d0*/  LDG.E R22, desc[UR12][R6.64+-0x20] ;  /* 0xffffe00c06167981 */ /* 0x000e28000c1e1900 */
[----:B------:R-:W2:Y:S04]  /*10e0*/  LDG.E R24, desc[UR12][R6.64+-0x1c] ;  /* 0xffffe40c06187981 */ /* 0x000ea8000c1e1900 */
[----:B------:R-:W3:Y:S04]  /*10f0*/  LDG.E R8, desc[UR12][R6.64+-0x18] ;  /* 0xffffe80c06087981 */ /* 0x000ee8000c1e1900 */
[----:B------:R-:W4:Y:S04]  /*1100*/  LDG.E R0, desc[UR12][R6.64+-0x14] ;  /* 0xffffec0c06007981 */ /* 0x000f28000c1e1900 */
[----:B------:R-:W-:Y:S01]  /*1110*/  LDS R23, [R2+UR4+-0x400] ;  /* 0xfffc000402177984 */ /* 0x000fe20008000800 */
[----:B0-----:R-:W-:-:S03]  /*1120*/  FFMA R9, R22, R9, R5 ;  /* 0x0000000916097223 */ /* 0x001fc60000000005 */
[----:B------:R-:W2:Y:S04]  /*1130*/  LDS R5, [R2+UR4+-0x700] ;  /* 0xfff9000402057984 */ /* 0x000ea80008000800 */
[----:B------:R-:W3:Y:S01]  /*1140*/  LDS R22, [R2+UR4+-0x600] ;  /* 0xfffa000402167984 */ /* 0x000ee20008000800 */
[----:B--2---:R-:W-:-:S03]  /*1150*/  FFMA R9, R24, R5, R9 ;  /* 0x0000000518097223 */ /* 0x004fc60000000009 */
[----:B------:R-:W2:Y:S01]  /*1160*/  LDG.E R5, desc[UR12][R6.64+-0x10] ;  /* 0xfffff00c06057981 */ /* 0x000ea2000c1e1900 */
[----:B---3--:R-:W-:-:S03]  /*1170*/  FFMA R9, R8, R22, R9 ;  /* 0x0000001608097223 */ /* 0x008fc60000000009 */
[----:B------:R-:W4:Y:S04]  /*1180*/  LDS R22, [R2+UR4+-0x500] ;  /* 0xfffb000402167984 */ /* 0x000f280008000800 */
[----:B------:R-:W3:Y:S01]  /*1190*/  LDG.E R8, desc[UR12][R6.64+-0xc] ;  /* 0xfffff40c06087981 */ /* 0x000ee2000c1e1900 */
[----:B----4-:R-:W-:-:S03]  /*11a0*/  FFMA R22, R0, R22, R9 ;  /* 0x0000001600167223 */ /* 0x010fc60000000009 */
[----:B------:R-:W4:Y:S04]  /*11b0*/  LDG.E R9, desc[UR12][R6.64+-0x8] ;  /* 0xfffff80c06097981 */ /* 0x000f28000c1e1900 */
[----:B------:R-:W5:Y:S01]  /*11c0*/  LDG.E R0, desc[UR12][R6.64+-0x4] ;  /* 0xfffffc0c06007981 */ /* 0x000f62000c1e1900 */
[----:B--2---:R-:W-:-:S03]  /*11d0*/  FFMA R5, R5, R23, R22 ;  /* 0x0000001705057223 */ /* 0x004fc60000000016 */
[----:B------:R-:W3:Y:S04]  /*11e0*/  LDS R22, [R2+UR4+-0x300] ;  /* 0xfffd000402167984 */ /* 0x000ee80008000800 */
[----:B------:R-:W-:Y:S01]  /*11f0*/  LDS R23, [R2+UR4] ;  /* 0x0000000402177984 */ /* 0x000fe20008000800 */
[----:B---3--:R-:W-:-:S03]  /*1200*/  FFMA R8, R8, R22, R5 ;  /* 0x0000001608087223 */ /* 0x008fc60000000005 */
[----:B------:R-:W4:Y:S04]  /*1210*/  LDS R22, [R2+UR4+-0x200] ;  /* 0xfffe000402167984 */ /* 0x000f280008000800 */
[----:B------:R-:W2:Y:S01]  /*1220*/  LDG.E R5, desc[UR12][R6.64] ;  /* 0x0000000c06057981 */ /* 0x000ea2000c1e1900 */
[----:B----4-:R-:W-:-:S03]  /*1230*/  FFMA R9, R9, R22, R8 ;  /* 0x0000001609097223 */ /* 0x010fc60000000008 */
[----:B------:R-:W5:Y:S04]  /*1240*/  LDS R22, [R2+UR4+-0x100] ;  /* 0xffff000402167984 */ /* 0x000f680008000800 */
[----:B------:R-:W3:Y:S01]  /*1250*/  LDG.E R8, desc[UR12][R6.64+0x4] ;  /* 0x0000040c06087981 */ /* 0x000ee2000c1e1900 */
[----:B-----5:R-:W-:-:S03]  /*1260*/  FFMA R22, R0, R22, R9 ;  /* 0x0000001600167223 */ /* 0x020fc60000000009 */
[----:B------:R-:W4:Y:S04]  /*1270*/  LDG.E R9, desc[UR12][R6.64+0x8] ;  /* 0x0000080c06097981 */ /* 0x000f28000c1e1900 */
[----:B------:R-:W5:Y:S01]  /*1280*/  LDG.E R0, desc[UR12][R6.64+0xc] ;  /* 0x00000c0c06007981 */ /* 0x000f62000c1e1900 */
[----:B--2---:R-:W-:-:S03]  /*1290*/  FFMA R5, R5, R23, R22 ;  /* 0x0000001705057223 */ /* 0x004fc60000000016 */
[----:B------:R-:W3:Y:S04]  /*12a0*/  LDS R22, [R2+UR4+0x100] ;  /* 0x0001000402167984 */ /* 0x000ee80008000800 */
[----:B------:R-:W-:Y:S01]  /*12b0*/  LDS R23, [R2+UR4+0x400] ;  /* 0x0004000402177984 */ /* 0x000fe20008000800 */
[----:B---3--:R-:W-:-:S03]  /*12c0*/  FFMA R8, R8, R22, R5 ;  /* 0x0000001608087223 */ /* 0x008fc60000000005 */
[----:B------:R-:W4:Y:S04]  /*12d0*/  LDS R22, [R2+UR4+0x200] ;  /* 0x0002000402167984 */ /* 0x000f280008000800 */
[----:B------:R-:W2:Y:S01]  /*12e0*/  LDG.E R5, desc[UR12][R6.64+0x10] ;  /* 0x0000100c06057981 */ /* 0x000ea2000c1e1900 */
[----:B----4-:R-:W-:-:S03]  /*12f0*/  FFMA R9, R9, R22, R8 ;  /* 0x0000001609097223 */ /* 0x010fc60000000008 */
[----:B------:R-:W5:Y:S04]  /*1300*/  LDS R22, [R2+UR4+0x300] ;  /* 0x0003000402167984 */ /* 0x000f680008000800 */
[----:B------:R-:W3:Y:S01]  /*1310*/  LDG.E R8, desc[UR12][R6.64+0x14] ;  /* 0x0000140c06087981 */ /* 0x000ee2000c1e1900 */
[----:B-----5:R-:W-:-:S03]  /*1320*/  FFMA R22, R0, R22, R9 ;  /* 0x0000001600167223 */ /* 0x020fc60000000009 */
[----:B------:R-:W4:Y:S04]  /*1330*/  LDG.E R9, desc[UR12][R6.64+0x18] ;  /* 0x0000180c06097981 */ /* 0x000f28000c1e1900 */
[----:B------:R-:W5:Y:S01]  /*1340*/  LDG.E R0, desc[UR12][R6.64+0x1c] ;  /* 0x00001c0c06007981 */ /* 0x000f62000c1e1900 */
[----:B--2---:R-:W-:-:S03]  /*1350*/  FFMA R5, R5, R23, R22 ;  /* 0x0000001705057223 */ /* 0x004fc60000000016 */
[----:B------:R-:W3:Y:S02]  /*1360*/  LDS R22, [R2+UR4+0x500] ;  /* 0x0005000402167984 */ /* 0x000ee40008000800 */
[----:B---3--:R-:W-:Y:S02]  /*1370*/  FFMA R8, R8, R22, R5 ;  /* 0x0000001608087223 */ /* 0x008fe40000000005 */
[----:B------:R-:W4:Y:S04]  /*1380*/  LDS R5, [R2+UR4+0x600] ;  /* 0x0006000402057984 */ /* 0x000f280008000800 */
[----:B------:R-:W5:Y:S01]  /*1390*/  LDS R22, [R2+UR4+0x700] ;  /* 0x0007000402167984 */ /* 0x000f620008000800 */
[----:B------:R-:W-:-:S04]  /*13a0*/  UIADD3 UR4, UPT, UPT, UR4, 0x1000, URZ ;  /* 0x0000100004047890 */ /* 0x000fc8000fffe0ff */
[----:B------:R-:W-:Y:S01]  /*13b0*/  UISETP.NE.AND UP2, UPT, UR4, 0x8800, UPT ;  /* 0x000088000400788c */ /* 0x000fe2000bf45270 */
[----:B----4-:R-:W-:Y:S01]  /*13c0*/  FFMA R5, R9, R5, R8 ;  /* 0x0000000509057223 */ /* 0x010fe20000000008 */
[----:B------:R-:W-:-:S03]  /*13d0*/  IADD3 R8, P0, PT, R6, 0x40, RZ ;  /* 0x0000004006087810 */ /* 0x000fc60007f1e0ff */
[----:B-----5:R-:W-:Y:S01]  /*13e0*/  FFMA R5, R0, R22, R5 ;  /* 0x0000001600057223 */ /* 0x020fe20000000005 */
[----:B------:R-:W-:-:S03]  /*13f0*/  IADD3.X R7, PT, PT, RZ, R7, RZ, P0, !PT ;  /* 0x00000007ff077210 */ /* 0x000fc600007fe4ff */
[----:B------:R-:W-:Y:S06]  /*1400*/  BRA.U UP2, `(.L_x_5) ;  /* 0xfffffffd02287547 */ /* 0x000fec000b83ffff */
[----:B------:R-:W-:Y:S05]  /*1410*/  BRA `(.L_x_6) ;  /* 0x0000000400087947 */ /* 0x000fea0003800000 */
.L_x_4:
[----:B------:R-:W1:Y:S01]  /*1420*/  S2UR UR5, SR_CgaCtaId ;  /* 0x00000000000579c3 */ /* 0x000e620000008800 */
[----:B------:R-:W-:Y:S01]  /*1430*/  UMOV UR4, 0x400 ;  /* 0x0000040000047882 */ /* 0x000fe20000000000 */
[----:B------:R-:W-:Y:S01]  /*1440*/  IMAD.MOV.U32 R5, RZ, RZ, RZ ;  /* 0x000000ffff057224 */ /* 0x000fe200078e00ff */
[----:B-1----:R-:W-:-:S03]  /*1450*/  ULEA UR9, UR5, UR4, 0x18 ;  /* 0x0000000405097291 */ /* 0x002fc6000f8ec0ff */
[----:B------:R-:W-:-:S09]  /*1460*/  UMOV UR4, URZ ;  /* 0x000000ff00047c82 */ /* 0x000fd20008000000 */
.L_x_7:
[----:B------:R-:W-:Y:S01]  /*1470*/  USHF.R.U32.HI UR10, URZ, 0x1, UR14 ;  /* 0x00000001ff0a7899 */ /* 0x000fe2000801160e */
[----:B------:R-:W-:-:S03]  /*1480*/  UMOV UR5, URZ ;  /* 0x000000ff00057c82 */ /* 0x000fc60008000000 */
[----:B------:R-:W-:-:S04]  /*1490*/  UIMAD.WIDE.U32 UR10, UR10, 0x80, UR4 ;  /* 0x000000800a0a78a5 */ /* 0x000fc8000f8e0004 */
[----:B0-----:R-:W-:-:S04]  /*14a0*/  ULEA UR5, UP2, UR10, UR6, 0x2 ;  /* 0x000000060a057291 */ /* 0x001fc8000f8410ff */
[----:B------:R-:W-:Y:S02]  /*14b0*/  ULEA.HI.X UR10, UR10, UR7, UR11, 0x2, UP2 ;  /* 0x000000070a0a7291 */ /* 0x000fe400090f140b */
[----:B------:R-:W-:-:S04]  /*14c0*/  MOV R6, UR5 ;  /* 0x0000000500067c02 */ /* 0x000fc80008000f00 */
[----:B------:R-:W-:-:S05]  /*14d0*/  IMAD.U32 R7, RZ, RZ, UR10 ;  /* 0x0000000aff077e24 */ /* 0x000fca000f8e00ff */
[----:B------:R-:W2:Y:S01]  /*14e0*/  LDG.E R22, desc[UR12][R6.64] ;  /* 0x0000000c06167981 */ /* 0x000ea2000c1e1900 */
[----:B------:R-:W-:-:S03]  /*14f0*/  MOV R9, UR4 ;  /* 0x0000000400097c02 */ /* 0x000fc60008000f00 */
[----:B------:R-:W3:Y:S02]  /*1500*/  LDG.E R8, desc[UR12][R6.64+0x4] ;  /* 0x0000040c06087981 */ /* 0x000ee4000c1e1900 */
[----:B------:R-:W-:-:S05]  /*1510*/  IMAD R0, R9, 0x40, R4 ;  /* 0x0000004009007824 */ /* 0x000fca00078e0204 */
[----:B------:R-:W-:-:S05]  /*1520*/  LEA R0, R0, UR9, 0x2 ;  /* 0x0000000900007c11 */ /* 0x000fca000f8e10ff */
[----:B------:R-:W2:Y:S04]  /*1530*/  LDS R9, [R0] ;  /* 0x0000000000097984 */ /* 0x000ea80000000800 */
[----:B------:R-:W3:Y:S01]  /*1540*/  LDS R24, [R0+0x100] ;  /* 0x0001000000187984 */ /* 0x000ee20000000800 */
[----:B--2---:R-:W-:-:S03]  /*1550*/  FFMA R23, R22, R9, R5 ;  /* 0x0000000916177223 */ /* 0x004fc60000000005 */
[----:B------:R-:W2:Y:S04]  /*1560*/  LDG.E R22, desc[UR12][R6.64+0x8] ;  /* 0x0000080c06167981 */ /* 0x000ea8000c1e1900 */
[----:B------:R-:W4:Y:S04]  /*1570*/  LDG.E R9, desc[UR12][R6.64+0xc] ;  /* 0x00000c0c06097981 */ /* 0x000f28000c1e1900 */
[----:B------:R-:W5:Y:S01]  /*1580*/  LDG.E R5, desc[UR12][R6.64+0x10] ;  /* 0x0000100c06057981 */ /* 0x000f62000c1e1900 */
[----:B---3--:R-:W-:-:S03]  /*1590*/  FFMA R23, R8, R24, R23 ;  /* 0x0000001808177223 */ /* 0x008fc60000000017 */
[----:B------:R-:W2:Y:S04]  /*15a0*/  LDS R8, [R0+0x200] ;  /* 0x0002000000087984 */ /* 0x000ea80000000800 */
[----:B------:R-:W-:Y:S01]  /*15b0*/  LDS R24, [R0+0x500] ;  /* 0x0005000000187984 */ /* 0x000fe20000000800 */
[----:B--2---:R-:W-:-:S03]  /*15c0*/  FFMA R8, R22, R8, R23 ;  /* 0x0000000816087223 */ /* 0x004fc60000000017 */
[----:B------:R-:W4:Y:S02]  /*15d0*/  LDS R22, [R0+0x300] ;  /* 0x0003000000167984 */ /* 0x000f240000000800 */
[----:B----4-:R-:W-:Y:S02]  /*15e0*/  FFMA R22, R9, R22, R8 ;  /* 0x0000001609167223 */ /* 0x010fe40000000008 */
[----:B------:R-:W5:Y:S04]  /*15f0*/  LDS R9, [R0+0x400] ;  /* 0x0004000000097984 */ /* 0x000f680000000800 */
[----:B------:R-:W2:Y:S01]  /*1600*/  LDG.E R8, desc[UR12][R6.64+0x14] ;  /* 0x0000140c06087981 */ /* 0x000ea2000c1e1900 */
[----:B-----5:R-:W-:-:S03]  /*1610*/  FFMA R23, R5, R9, R22 ;  /* 0x0000000905177223 */ /* 0x020fc60000000016 */
[----:B------:R-:W3:Y:S04]  /*1620*/  LDG.E R22, desc[UR12][R6.64+0x18] ;  /* 0x0000180c06167981 */ /* 0x000ee8000c1e1900 */
[----:B------:R-:W4:Y:S04]  /*1630*/  LDG.E R9, desc[UR12][R6.64+0x1c] ;  /* 0x00001c0c06097981 */ /* 0x000f28000c1e1900 */
[----:B------:R-:W5:Y:S01]  /*1640*/  LDG.E R5, desc[UR12][R6.64+0x20] ;  /* 0x0000200c06057981 */ /* 0x000f62000c1e1900 */
[----:B--2---:R-:W-:-:S03]  /*1650*/  FFMA R23, R8, R24, R23 ;  /* 0x0000001808177223 */ /* 0x004fc60000000017 */
[----:B------:R-:W3:Y:S04]  /*1660*/  LDS R8, [R0+0x600] ;  /* 0x0006000000087984 */ /* 0x000ee80000000800 */
[----:B------:R-:W-:Y:S01]  /*1670*/  LDS R24, [R0+0x900] ;  /* 0x0009000000187984 */ /* 0x000fe20000000800 */
[----:B---3--:R-:W-:-:S03]  /*1680*/  FFMA R8, R22, R8, R23 ;  /* 0x0000000816087223 */ /* 0x008fc60000000017 */
        /* <DEDUP_REMOVED lines=10> */
[----:B------:R-:W2:Y:S01]  /*1730*/  LDG.E R24, desc[UR12][R6.64+0x3c] ;  /* 0x00003c0c06187981 */ /* 0x000ea2000c1e1900 */
[----:B---3--:R-:W-:-:S03]  /*1740*/  FFMA R8, R22, R8, R23 ;  /* 0x0000000816087223 */ /* 0x008fc60000000017 */
[----:B------:R-:W4:Y:S02]  /*1750*/  LDS R22, [R0+0xb00] ;  /* 0x000b000000167984 */ /* 0x000f240000000800 */
[----:B----4-:R-:W-:Y:S02]  /*1760*/  FFMA R22, R9, R22, R8 ;  /* 0x0000001609167223 */ /* 0x010fe40000000008 */
[----:B------:R-:W5:Y:S04]  /*1770*/  LDS R9, [R0+0xc00] ;  /* 0x000c000000097984 */ /* 0x000f680000000800 */
[----:B------:R-:W3:Y:S01]  /*1780*/  LDG.E R8, desc[UR12][R6.64+0x34] ;  /* 0x0000340c06087981 */ /* 0x000ee2000c1e1900 */
[----:B-----5:R-:W-:-:S03]  /*1790*/  FFMA R9, R5, R9, R22 ;  /* 0x0000000905097223 */ /* 0x020fc60000000016 */
[----:B------:R-:W4:Y:S04]  /*17a0*/  LDG.E R5, desc[UR12][R6.64+0x38] ;  /* 0x0000380c06057981 */ /* 0x000f28000c1e1900 */
[----:B------:R-:W3:Y:S01]  /*17b0*/  LDS R22, [R0+0xd00] ;  /* 0x000d000000167984 */ /* 0x000ee20000000800 */
[----:B------:R-:W-:-:S04]  /*17c0*/  UIADD3 UR4, UPT, UPT, UR4, 0x10, URZ ;  /* 0x0000001004047890 */ /* 0x000fc8000fffe0ff */
[----:B------:R-:W-:Y:S01]  /*17d0*/  UISETP.NE.AND UP2, UPT, UR4, 0x80, UPT ;  /* 0x000000800400788c */ /* 0x000fe2000bf45270 */
[----:B---3--:R-:W-:Y:S02]  /*17e0*/  FFMA R8, R8, R22, R9 ;  /* 0x0000001608087223 */ /* 0x008fe40000000009 */
[----:B------:R-:W4:Y:S04]  /*17f0*/  LDS R9, [R0+0xe00] ;  /* 0x000e000000097984 */ /* 0x000f280000000800 */
[----:B------:R-:W2:Y:S01]  /*1800*/  LDS R22, [R0+0xf00] ;  /* 0x000f000000167984 */ /* 0x000ea20000000800 */
[----:B----4-:R-:W-:-:S04]  /*1810*/  FFMA R5, R5, R9, R8 ;  /* 0x0000000905057223 */ /* 0x010fc80000000008 */
[----:B--2---:R-:W-:Y:S01]  /*1820*/  FFMA R5, R24, R22, R5 ;  /* 0x0000001618057223 */ /* 0x004fe20000000005 */
[----:B------:R-:W-:Y:S06]  /*1830*/  BRA.U UP2, `(.L_x_7) ;  /* 0xfffffffd020c7547 */ /* 0x000fec000b83ffff */
.L_x_6:
[----:B------:R-:W0:Y:S01]  /*1840*/  LDC.64 R6, c[0x0][0x3c0] ;  /* 0x0000f000ff067b82 */ /* 0x000e220000000a00 */
[----:B------:R-:W-:Y:S01]  /*1850*/  UISETP.GE.U32.AND UP2, UPT, UR14, UR8, UPT ;  /* 0x000000080e00728c */ /* 0x000fe2000bf46070 */
[----:B0-----:R-:W-:-:S05]  /*1860*/  IMAD.WIDE.U32 R6, R3, 0x4, R6 ;  /* 0x0000000403067825 */ /* 0x001fca00078e0006 */
[----:B------:R0:W-:Y:S01]  /*1870*/  STG.E desc[UR12][R6.64], R5 ;  /* 0x0000000506007986 */ /* 0x0001e2000c10190c */
[----:B------:R-:W-:Y:S06]  /*1880*/  MEMBAR.SC.GPU ;  /* 0x0000000000007992 */ /* 0x000fec0000002000 */
[----:B------:R-:W-:-:S00]  /*1890*/  ERRBAR ;  /* 0x00000000000079ab */ /* 0x000fc00000000000 */
[----:B------:R-:W-:Y:S06]  /*18a0*/  CGAERRBAR ;  /* 0x00000000000075ab */ /* 0x000fec0000000000 */
[----:B------:R-:W-:Y:S01]  /*18b0*/  CCTL.IVALL ;  /* 0x00000000ff00798f */ /* 0x000fe20002000000 */
[----:B------:R-:W-:Y:S05]  /*18c0*/  BRA.U UP2, `(.L_x_8) ;  /* 0x0000000102187547 */ /* 0x000fea000b800000 */
[----:B------:R-:W2:Y:S04]  /*18d0*/  LDG.E R0, desc[UR12][R6.64] ;  /* 0x0000000c06007981 */ /* 0x000ea8000c1e1900 */
[----:B0-----:R-:W2:Y:S04]  /*18e0*/  LDG.E R5, desc[UR12][R28.64] ;  /* 0x0000000c1c057981 */ /* 0x001ea8000c1e1900 */
[----:B------:R-:W3:Y:S01]  /*18f0*/  LDG.E R9, desc[UR12][R26.64] ;  /* 0x0000000c1a097981 */ /* 0x000ee2000c1e1900 */
[----:B--2---:R-:W-:-:S04]  /*1900*/  FADD R0, R0, R5 ;  /* 0x0000000500007221 */ /* 0x004fc80000000000 */
[----:B---3--:R-:W-:-:S05]  /*1910*/  FADD R9, R0, R9 ;  /* 0x0000000900097221 */ /* 0x008fca0000000000 */
[----:B------:R1:W-:Y:S02]  /*1920*/  STG.E desc[UR12][R6.64], R9 ;  /* 0x0000000906007986 */ /* 0x0003e4000c10190c */
.L_x_8:
[----:B------:R-:W-:Y:S06]  /*1930*/  MEMBAR.SC.GPU ;  /* 0x0000000000007992 */ /* 0x000fec0000002000 */
[----:B------:R-:W-:-:S00]  /*1940*/  ERRBAR ;  /* 0x00000000000079ab */ /* 0x000fc00000000000 */
[----:B------:R-:W-:Y:S06]  /*1950*/  CGAERRBAR ;  /* 0x00000000000075ab */ /* 0x000fec0000000000 */
[----:B------:R-:W-:Y:S01]  /*1960*/  CCTL.IVALL ;  /* 0x00000000ff00798f */ /* 0x000fe20002000000 */
[----:B------:R-:W-:Y:S05]  /*1970*/  BRA.U !UP0, `(.L_x_9) ;  /* 0x0000001d08a47547 */ /* 0x000fea000b800000 */
[----:B------:R-:W2:Y:S04]  /*1980*/  LDG.E R0, desc[UR12][R20.64+0x400] ;  /* 0x0004000c14007981 */ /* 0x000ea8000c1e1900 */
[----:B01----:R0:W5:Y:S01]  /*1990*/  LDG.E R7, desc[UR12][R10.64] ;  /* 0x0000000c0a077981 */ /* 0x003162000c1e1900 */
[----:B------:R-:W-:Y:S02]  /*19a0*/  HFMA2 R5, -RZ, RZ, 0.96630859375, -0.0022525787353515625 ;  /* 0x3bbb989dff057431 */ /* 0x000fe400000001ff */
[----:B------:R-:W-:Y:S01]  /*19b0*/  IMAD.MOV.U32 R6, RZ, RZ, 0x437c0000 ;  /* 0x437c0000ff067424 */ /* 0x000fe200078e00ff */
[----:B------:R-:W-:Y:S01]  /*19c0*/  BSSY.RECONVERGENT B0, `(.L_x_10) ;  /* 0x0000015000007945 */ /* 0x000fe20003800200 */
[----:B--2---:R-:W-:-:S04]  /*19d0*/  FADD R0, R0, 1 ;  /* 0x3f80000000007421 */ /* 0x004fc80000000000 */
[----:B------:R-:W-:-:S04]  /*19e0*/  FFMA.SAT R5, R0, -R5, 0.5 ;  /* 0x3f00000000057423 */ /* 0x000fc80000002805 */
[----:B------:R-:W-:-:S04]  /*19f0*/  FFMA.RM R5, R5, R6, 12582913 ;  /* 0x4b40000105057423 */ /* 0x000fc80000004006 */
[C---:B------:R-:W-:Y:S01]  /*1a00*/  FADD R9, R5.reuse, -12583039 ;  /* 0xcb40007f05097421 */ /* 0x040fe20000000000 */
[----:B------:R-:W-:-:S03]  /*1a10*/  SHF.L.U32 R5, R5, 0x17, RZ ;  /* 0x0000001705057819 */ /* 0x000fc600000006ff */
[----:B------:R-:W-:-:S04]  /*1a20*/  FFMA R9, R0, -1.4426950216293334961, -R9 ;  /* 0xbfb8aa3b00097823 */ /* 0x000fc80000000809 */
[----:B------:R-:W-:-:S04]  /*1a30*/  FFMA R9, R0, -1.925963033500011079e-08, R9 ;  /* 0xb2a5706000097823 */ /* 0x000fc80000000009 */
[----:B------:R-:W1:Y:S02]  /*1a40*/  MUFU.EX2 R0, R9 ;  /* 0x0000000900007308 */ /* 0x000e640000000800 */
[----:B-1----:R-:W-:-:S04]  /*1a50*/  FFMA R0, R5, R0, 1 ;  /* 0x3f80000005007423 */ /* 0x002fc80000000000 */
[----:B------:R-:W-:-:S05]  /*1a60*/  VIADD R5, R0, 0x1800000 ;  /* 0x0180000000057836 */ /* 0x000fca0000000000 */
[----:B------:R-:W-:-:S04]  /*1a70*/  LOP3.LUT R5, R5, 0x7f800000, RZ, 0xc0, !PT ;  /* 0x7f80000005057812 */ /* 0x000fc800078ec0ff */
[----:B------:R-:W-:-:S13]  /*1a80*/  ISETP.GT.U32.AND P0, PT, R5, 0x1ffffff, PT ;  /* 0x01ffffff0500780c */ /* 0x000fda0003f04070 */
[----:B0-----:R-:W-:Y:S05]  /*1a90*/  @P0 BRA `(.L_x_11) ;  /* 0x00000000000c0947 */ /* 0x001fea0003800000 */
[----:B------:R-:W-:-:S07]  /*1aa0*/  MOV R6, 0x1ac0 ;  /* 0x00001ac000067802 */ /* 0x000fce0000000f00 */
[----:B-----5:R-:W-:Y:S05]  /*1ab0*/  CALL.REL.NOINC `($__internal_0_$__cuda_sm20_rcp_rn_f32_slowpath) ;  /* 0x0000001c00747944 */ /* 0x020fea0003c00000 */
[----:B------:R-:W-:Y:S05]  /*1ac0*/  BRA `(.L_x_12) ;  /* 0x0000000000107947 */ /* 0x000fea0003800000 */
.L_x_11:
[----:B------:R-:W0:Y:S02]  /*1ad0*/  MUFU.RCP R9, R0 ;  /* 0x0000000000097308 */ /* 0x000e240000001000 */
[----:B0-----:R-:W-:-:S04]  /*1ae0*/  FFMA R5, R0, R9, -1 ;  /* 0xbf80000000057423 */ /* 0x001fc80000000009 */
[----:B------:R-:W-:-:S04]  /*1af0*/  FADD.FTZ R6, -R5, -RZ ;  /* 0x800000ff05067221 */ /* 0x000fc80000010100 */
[----:B------:R-:W-:-:S07]  /*1b00*/  FFMA R9, R9, R6, R9 ;  /* 0x0000000609097223 */ /* 0x000fce0000000009 */
.L_x_12:
[----:B------:R-:W-:Y:S05]  /*1b10*/  BSYNC.RECONVERGENT B0 ;  /* 0x0000000000007941 */ /* 0x000fea0003800200 */
.L_x_10:
[----:B------:R-:W2:Y:S04]  /*1b20*/  LDG.E R8, desc[UR12][R20.64] ;  /* 0x0000000c14087981 */ /* 0x000ea8000c1e1900 */
[----:B------:R-:W3:Y:S01]  /*1b30*/  LDG.E R6, desc[UR12][R20.64+0x200] ;  /* 0x0002000c14067981 */ /* 0x000ee2000c1e1900 */
[----:B------:R-:W-:Y:S01]  /*1b40*/  MOV R5, 0x3bbb989d ;  /* 0x3bbb989d00057802 */ /* 0x000fe20000000f00 */
[----:B------:R-:W-:Y:S02]  /*1b50*/  IMAD.MOV.U32 R0, RZ, RZ, 0x437c0000 ;  /* 0x437c0000ff007424 */ /* 0x000fe400078e00ff */
[----:B-----5:R-:W-:Y:S01]  /*1b60*/  FMUL R7, R7, R9 ;  /* 0x0000000907077220 */ /* 0x020fe20000400000 */
[----:B------:R-:W-:Y:S01]  /*1b70*/  BSSY.RECONVERGENT B0, `(.L_x_13) ;  /* 0x0000044000007945 */ /* 0x000fe20003800200 */
[----:B--2---:R-:W-:-:S04]  /*1b80*/  FFMA.SAT R5, R8, -R5, 0.5 ;  /* 0x3f00000008057423 */ /* 0x004fc80000002805 */
[----:B------:R-:W-:Y:S01]  /*1b90*/  FFMA.RM R5, R5, R0, 12582913 ;  /* 0x4b40000105057423 */ /* 0x000fe20000004000 */
[C---:B---3--:R-:W-:Y:S01]  /*1ba0*/  FMUL R0, R6.reuse, 0.63661974668502807617 ;  /* 0x3f22f98306007820 */ /* 0x048fe20000400000 */
[----:B------:R-:W-:Y:S02]  /*1bb0*/  FSETP.GE.AND P0, PT, |R6|, 105615, PT ;  /* 0x47ce47800600780b */ /* 0x000fe40003f06200 */
[C---:B------:R-:W-:Y:S01]  /*1bc0*/  FADD R23, R5.reuse, -12583039 ;  /* 0xcb40007f05177421 */ /* 0x040fe20000000000 */
[----:B------:R-:W-:Y:S02]  /*1bd0*/  SHF.L.U32 R5, R5, 0x17, RZ ;  /* 0x0000001705057819 */ /* 0x000fe400000006ff */
[----:B------:R-:W0:Y:S01]  /*1be0*/  F2I.NTZ R0, R0 ;  /* 0x0000000000007305 */ /* 0x000e220000203100 */
[----:B------:R-:W-:-:S04]  /*1bf0*/  FFMA R23, R8, -1.4426950216293334961, -R23 ;  /* 0xbfb8aa3b08177823 */ /* 0x000fc80000000817 */
[----:B------:R-:W-:-:S06]  /*1c00*/  FFMA R8, R8, -1.925963033500011079e-08, R23 ;  /* 0xb2a5706008087823 */ /* 0x000fcc0000000017 */
[----:B------:R-:W1:Y:S01]  /*1c10*/  MUFU.EX2 R8, R8 ;  /* 0x0000000800087308 */ /* 0x000e620000000800 */
[----:B0-----:R-:W-:-:S05]  /*1c20*/  I2FP.F32.S32 R9, R0 ;  /* 0x0000000000097245 */ /* 0x001fca0000201400 */
[----:B------:R-:W-:-:S04]  /*1c30*/  FFMA R22, R9, -1.5707962512969970703, R6 ;  /* 0xbfc90fda09167823 */ /* 0x000fc80000000006 */
[----:B------:R-:W-:Y:S01]  /*1c40*/  FFMA R22, R9, -7.5497894158615963534e-08, R22 ;  /* 0xb3a2216809167823 */ /* 0x000fe20000000016 */
[----:B-1----:R-:W-:-:S03]  /*1c50*/  FFMA R5, R5, R8, 1 ;  /* 0x3f80000005057423 */ /* 0x002fc60000000008 */
[----:B------:R-:W-:Y:S01]  /*1c60*/  FFMA R24, R9, -5.3903029534742383927e-15, R22 ;  /* 0xa7c234c509187823 */ /* 0x000fe20000000016 */
[----:B------:R-:W-:Y:S06]  /*1c70*/  @!P0 BRA `(.L_x_14) ;  /* 0x0000000000cc8947 */ /* 0x000fec0003800000 */
[----:B------:R-:W-:-:S13]  /*1c80*/  FSETP.NEU.AND P0, PT, |R6|, +INF , PT ;  /* 0x7f8000000600780b */ /* 0x000fda0003f0d200 */
[----:B------:R-:W-:Y:S01]  /*1c90*/  @!P0 FMUL R24, RZ, R6 ;  /* 0x00000006ff188220 */ /* 0x000fe20000400000 */
[----:B------:R-:W-:Y:S01]  /*1ca0*/  @!P0 IMAD.MOV.U32 R0, RZ, RZ, RZ ;  /* 0x000000ffff008224 */ /* 0x000fe200078e00ff */
[----:B------:R-:W-:Y:S06]  /*1cb0*/  @!P0 BRA `(.L_x_14) ;  /* 0x0000000000bc8947 */ /* 0x000fec0003800000 */
[----:B------:R-:W-:Y:S01]  /*1cc0*/  SHF.L.U32 R22, R6, 0x8, RZ ;  /* 0x0000000806167819 */ /* 0x000fe200000006ff */
[----:B------:R-:W-:Y:S02]  /*1cd0*/  HFMA2 R23, -RZ, RZ, 0, 0 ;  /* 0x00000000ff177431 */ /* 0x000fe400000001ff */
[----:B------:R-:W-:Y:S01]  /*1ce0*/  IMAD.MOV.U32 R0, RZ, RZ, RZ ;  /* 0x000000ffff007224 */ /* 0x000fe200078e00ff */
[----:B------:R-:W-:Y:S01]  /*1cf0*/  UMOV UR4, URZ ;  /* 0x000000ff00047c82 */ /* 0x000fe20008000000 */
[----:B------:R-:W-:-:S07]  /*1d00*/  LOP3.LUT R22, R22, 0x80000000, RZ, 0xfc, !PT ;  /* 0x8000000016167812 */ /* 0x000fce00078efcff */
.L_x_15:
[----:B------:R-:W0:Y:S02]  /*1d10*/  LDC.64 R8, c[0x4][RZ] ;  /* 0x01000000ff087b82 */ /* 0x000e240000000a00 */
[----:B0-----:R-:W-:-:S05]  /*1d20*/  IMAD.WIDE.U32 R24, R23, 0x4, R8 ;  /* 0x0000000417187825 */ /* 0x001fca00078e0008 */
[----:B------:R-:W2:Y:S02]  /*1d30*/  LDG.E.CONSTANT R9, desc[UR12][R24.64] ;  /* 0x0000000c18097981 */ /* 0x000ea4000c1e9900 */
[----:B--2---:R-:W-:-:S03]  /*1d40*/  IMAD.WIDE.U32 R8, R9, R22, RZ ;  /* 0x0000001609087225 */ /* 0x004fc600078e00ff */
[----:B------:R-:W-:Y:S02]  /*1d50*/  IADD3 R25, P0, PT, R8, R0, RZ ;  /* 0x0000000008197210 */ /* 0x000fe40007f1e0ff */
[C---:B------:R-:W-:Y:S01]  /*1d60*/  LEA R8, R23.reuse, UR15, 0x2 ;  /* 0x0000000f17087c11 */ /* 0x040fe2000f8e10ff */
[----:B------:R-:W-:Y:S01]  /*1d70*/  VIADD R23, R23, 0x1 ;  /* 0x0000000117177836 */ /* 0x000fe20000000000 */
[----:B------:R-:W-:-:S03]  /*1d80*/  IADD3.X R0, PT, PT, R9, UR4, RZ, P0, !PT ;  /* 0x0000000409007c10 */ /* 0x000fc600087fe4ff */
[----:B------:R0:W-:Y:S01]  /*1d90*/  STL [R8], R25 ;  /* 0x0000001908007387 */ /* 0x0001e20000100800 */
[----:B------:R-:W-:-:S13]  /*1da0*/  ISETP.NE.AND P0, PT, R23, 0x6, PT ;  /* 0x000000061700780c */ /* 0x000fda0003f05270 */
[----:B0-----:R-:W-:Y:S05]  /*1db0*/  @P0 BRA `(.L_x_15) ;  /* 0xfffffffc00d40947 */ /* 0x001fea000383ffff */
[----:B------:R-:W-:Y:S01]  /*1dc0*/  SHF.R.U32.HI R9, RZ, 0x17, R6 ;  /* 0x00000017ff097819 */ /* 0x000fe20000011606 */
[----:B------:R0:W-:Y:S03]  /*1dd0*/  STL [R1+0x18], R0 ;  /* 0x0000180001007387 */ /* 0x0001e60000100800 */
[C---:B------:R-:W-:Y:S02]  /*1de0*/  LOP3.LUT R8, R9.reuse, 0xe0, RZ, 0xc0, !PT ;  /* 0x000000e009087812 */ /* 0x040fe400078ec0ff */
[----:B------:R-:W-:Y:S02]  /*1df0*/  LOP3.LUT P0, RZ, R9, 0x1f, RZ, 0xc0, !PT ;  /* 0x0000001f09ff7812 */ /* 0x000fe4000780c0ff */
[----:B------:R-:W-:-:S04]  /*1e00*/  IADD3 R8, PT, PT, R8, -0x80, RZ ;  /* 0xffffff8008087810 */ /* 0x000fc80007ffe0ff */
[----:B------:R-:W-:-:S05]  /*1e10*/  SHF.R.U32.HI R8, RZ, 0x5, R8 ;  /* 0x00000005ff087819 */ /* 0x000fca0000011608 */
[----:B------:R-:W-:-:S05]  /*1e20*/  IMAD R25, R8, -0x4, R1 ;  /* 0xfffffffc08197824 */ /* 0x000fca00078e0201 */
[----:B------:R-:W2:Y:S04]  /*1e30*/  LDL R23, [R25+0x18] ;  /* 0x0000180019177983 */ /* 0x000ea80000100800 */
[----:B------:R-:W2:Y:S04]  /*1e40*/  LDL R8, [R25+0x14] ;  /* 0x0000140019087983 */ /* 0x000ea80000100800 */
[----:B------:R-:W3:Y:S01]  /*1e50*/  @P0 LDL R22, [R25+0x10] ;  /* 0x0000100019160983 */ /* 0x000ee20000100800 */
[----:B------:R-:W-:Y:S01]  /*1e60*/  LOP3.LUT R9, R9, 0x1f, RZ, 0xc0, !PT ;  /* 0x0000001f09097812 */ /* 0x000fe200078ec0ff */
[----:B------:R-:W-:Y:S01]  /*1e70*/  UMOV UR4, 0x54442d19 ;  /* 0x54442d1900047882 */ /* 0x000fe20000000000 */
[----:B------:R-:W-:-:S02]  /*1e80*/  UMOV UR5, 0x3bf921fb ;  /* 0x3bf921fb00057882 */ /* 0x000fc40000000000 */
[-C--:B--2---:R-:W-:Y:S02]  /*1e90*/  @P0 SHF.L.W.U32.HI R23, R8, R9.reuse, R23 ;  /* 0x0000000908170219 */ /* 0x084fe40000010e17 */
[----:B---3--:R-:W-:Y:S02]  /*1ea0*/  @P0 SHF.L.W.U32.HI R8, R22, R9, R8 ;  /* 0x0000000916080219 */ /* 0x008fe40000010e08 */
[--C-:B------:R-:W-:Y:S02]  /*1eb0*/  SHF.R.U32.HI R24, RZ, 0x1e, R23.reuse ;  /* 0x0000001eff187819 */ /* 0x100fe40000011617 */
[C---:B------:R-:W-:Y:S01]  /*1ec0*/  SHF.L.W.U32.HI R9, R8.reuse, 0x2, R23 ;  /* 0x0000000208097819 */ /* 0x040fe20000010e17 */
[----:B------:R-:W-:Y:S01]  /*1ed0*/  IMAD.SHL.U32 R8, R8, 0x4, RZ ;  /* 0x0000000408087824 */ /* 0x000fe200078e00ff */
[----:B------:R-:W-:Y:S02]  /*1ee0*/  ISETP.GE.AND P0, PT, R6, RZ, PT ;  /* 0x000000ff0600720c */ /* 0x000fe40003f06270 */
[----:B------:R-:W-:-:S02]  /*1ef0*/  SHF.R.S32.HI R22, RZ, 0x1f, R9 ;  /* 0x0000001fff167819 */ /* 0x000fc40000011409 */
[C---:B------:R-:W-:Y:S02]  /*1f00*/  LOP3.LUT R6, R9.reuse, R6, RZ, 0x3c, !PT ;  /* 0x0000000609067212 */ /* 0x040fe400078e3cff */
[----:B0-----:R-:W-:Y:S02]  /*1f10*/  LEA.HI R0, R9, R24, RZ, 0x1 ;  /* 0x0000001809007211 */ /* 0x001fe400078f08ff */
[C---:B------:R-:W-:Y:S02]  /*1f20*/  LOP3.LUT R9, R22.reuse, R9, RZ, 0x3c, !PT ;  /* 0x0000000916097212 */ /* 0x040fe400078e3cff */
[----:B------:R-:W-:Y:S02]  /*1f30*/  LOP3.LUT R8, R22, R8, RZ, 0x3c, !PT ;  /* 0x0000000816087212 */ /* 0x000fe400078e3cff */
[----:B------:R-:W-:Y:S02]  /*1f40*/  ISETP.GE.AND P1, PT, R6, RZ, PT ;  /* 0x000000ff0600720c */ /* 0x000fe40003f26270 */
[----:B------:R-:W-:-:S02]  /*1f50*/  IADD3 R6, PT, PT, -R0, RZ, RZ ;  /* 0x000000ff00067210 */ /* 0x000fc40007ffe1ff */
[----:B------:R-:W0:Y:S03]  /*1f60*/  I2F.F64.S64 R8, R8 ;  /* 0x0000000800087312 */ /* 0x000e260000301c00 */
[----:B------:R-:W-:Y:S01]  /*1f70*/  @!P0 IMAD.MOV.U32 R0, RZ, RZ, R6 ;  /* 0x000000ffff008224 */ /* 0x000fe200078e0006 */
[----:B0-----:R-:W-:-:S10]  /*1f80*/  DMUL R22, R8, UR4 ;  /* 0x0000000408167c28 */ /* 0x001fd40008000000 */
[----:B------:R-:W0:Y:S02]  /*1f90*/  F2F.F32.F64 R22, R22 ;  /* 0x0000001600167310 */ /* 0x000e240000301000 */
[----:B0-----:R-:W-:-:S07]  /*1fa0*/  FSEL R24, -R22, R22, !P1 ;  /* 0x0000001616187208 */ /* 0x001fce0004800100 */
.L_x_14:
[----:B------:R-:W-:Y:S05]  /*1fb0*/  BSYNC.RECONVERGENT B0 ;  /* 0x0000000000007941 */ /* 0x000fea0003800200 */
.L_x_13:
[----:B------:R-:W-:Y:S01]  /*1fc0*/  MOV R6, 0x3c190000 ;  /* 0x3c19000000067802 */ /* 0x000fe20000000f00 */
[C---:B------:R-:W-:Y:S01]  /*1fd0*/  FMUL R9, R24.reuse, R24 ;  /* 0x0000001818097220 */ /* 0x040fe20000400000 */
[----:B------:R-:W-:Y:S01]  /*1fe0*/  FSETP.NEU.AND P0, PT, |R24|, 0.00049096695147454738617, PT ;  /* 0x3a00b43c1800780b */ /* 0x000fe20003f0d200 */
[----:B------:R-:W-:Y:S01]  /*1ff0*/  BSSY.RECONVERGENT B0, `(.L_x_16) ;  /* 0x0000017000007945 */ /* 0x000fe20003800200 */
[----:B------:R-:W-:Y:S01]  /*2000*/  LOP3.LUT R0, R0, 0x1, RZ, 0xc0, !PT ;  /* 0x0000000100007812 */ /* 0x000fe200078ec0ff */
[----:B------:R-:W-:-:S03]  /*2010*/  FFMA R6, R9, R6, 0.003265380859375 ;  /* 0x3b56000009067423 */ /* 0x000fc60000000006 */
[----:B------:R-:W-:Y:S01]  /*2020*/  ISETP.NE.U32.AND P1, PT, R0, 0x1, PT ;  /* 0x000000010000780c */ /* 0x000fe20003f25070 */
[----:B------:R-:W-:Y:S01]  /*2030*/  FFMA R6, R9, R6, 0.0242919921875 ;  /* 0x3cc7000009067423 */ /* 0x000fe20000000006 */
[----:B------:R-:W-:-:S03]  /*2040*/  VIADD R0, R5, 0x1800000 ;  /* 0x0180000005007836 */ /* 0x000fc60000000000 */
[C---:B------:R-:W-:Y:S02]  /*2050*/  FFMA R6, R9.reuse, R6, 0.053466796875 ;  /* 0x3d5b000009067423 */ /* 0x040fe40000000006 */
[----:B------:R-:W-:Y:S02]  /*2060*/  LOP3.LUT R0, R0, 0x7f800000, RZ, 0xc0, !PT ;  /* 0x7f80000000007812 */ /* 0x000fe400078ec0ff */
[----:B------:R-:W-:-:S04]  /*2070*/  FFMA R6, R9, R6, 0.13337790966033935547 ;  /* 0x3e08943809067423 */ /* 0x000fc80000000006 */
[C---:B------:R-:W-:Y:S01]  /*2080*/  FFMA R23, R9.reuse, R6, 0.33333230018615722656 ;  /* 0x3eaaaa8809177423 */ /* 0x040fe20000000006 */
[----:B------:R-:W-:-:S04]  /*2090*/  FMUL R9, R9, R24 ;  /* 0x0000001809097220 */ /* 0x000fc80000400000 */
[----:B------:R-:W-:Y:S01]  /*20a0*/  @P0 FFMA R24, R23, R9, R24 ;  /* 0x0000000917180223 */ /* 0x000fe20000000018 */
[----:B------:R-:W-:-:S05]  /*20b0*/  ISETP.GT.U32.AND P0, PT, R0, 0x1ffffff, PT ;  /* 0x01ffffff0000780c */ /* 0x000fca0003f04070 */
[----:B------:R-:W0:Y:S08]  /*20c0*/  @!P1 MUFU.RCP R24, -R24 ;  /* 0x8000001800189308 */ /* 0x000e300000001000 */
[----:B------:R-:W-:Y:S05]  /*20d0*/  @P0 BRA `(.L_x_17) ;  /* 0x0000000000100947 */ /* 0x000fea0003800000 */
[----:B------:R-:W-:Y:S02]  /*20e0*/  MOV R0, R5 ;  /* 0x0000000500007202 */ /* 0x000fe40000000f00 */
[----:B------:R-:W-:-:S07]  /*20f0*/  MOV R6, 0x2110 ;  /* 0x0000211000067802 */ /* 0x000fce0000000f00 */
[----:B0-----:R-:W-:Y:S05]  /*2100*/  CALL.REL.NOINC `($__internal_0_$__cuda_sm20_rcp_rn_f32_slowpath) ;  /* 0x0000001400e07944 */ /* 0x001fea0003c00000 */
[----:B------:R-:W-:Y:S05]  /*2110*/  BRA `(.L_x_18) ;  /* 0x0000000000107947 */ /* 0x000fea0003800000 */
.L_x_17:
[----:B------:R-:W1:Y:S02]  /*2120*/  MUFU.RCP R0, R5 ;  /* 0x0000000500007308 */ /* 0x000e640000001000 */
[----:B-1----:R-:W-:-:S04]  /*2130*/  FFMA R6, R5, R0, -1 ;  /* 0xbf80000005067423 */ /* 0x002fc80000000000 */
[----:B------:R-:W-:-:S04]  /*2140*/  FADD.FTZ R9, -R6, -RZ ;  /* 0x800000ff06097221 */ /* 0x000fc80000010100 */
[----:B------:R-:W-:-:S07]  /*2150*/  FFMA R9, R0, R9, R0 ;  /* 0x0000000900097223 */ /* 0x000fce0000000000 */
.L_x_18:
[----:B------:R-:W-:Y:S05]  /*2160*/  BSYNC.RECONVERGENT B0 ;  /* 0x0000000000007941 */ /* 0x000fea0003800200 */
.L_x_16:
[----:B0-----:R-:W-:Y:S02]  /*2170*/  FFMA R7, R24, R9, R7 ;  /* 0x0000000918077223 */ /* 0x001fe40000000007 */
[----:B------:R0:W5:Y:S04]  /*2180*/  LDG.E R24, desc[UR12][R10.64+0x100] ;  /* 0x0001000c0a187981 */ /* 0x000168000c1e1900 */
[----:B------:R0:W-:Y:S04]  /*2190*/  STG.E desc[UR12][R10.64], R7 ;  /* 0x000000070a007986 */ /* 0x0001e8000c10190c */
[----:B------:R-:W2:Y:S01]  /*21a0*/  LDG.E R0, desc[UR12][R20.64+0x500] ;  /* 0x0005000c14007981 */ /* 0x000ea2000c1e1900 */
[----:B------:R-:W-:-:S02]  /*21b0*/  HFMA2 R6, -RZ, RZ, 3.7421875, 0 ;  /* 0x437c0000ff067431 */ /* 0x000fc400000001ff */
[----:B------:R-:W-:Y:S01]  /*21c0*/  IMAD.MOV.U32 R5, RZ, RZ, 0x3bbb989d ;  /* 0x3bbb989dff057424 */ /* 0x000fe200078e00ff */
[----:B------:R-:W-:Y:S01]  /*21d0*/  BSSY.RECONVERGENT B0, `(.L_x_19) ;  /* 0x0000015000007945 */ /* 0x000fe20003800200 */
[----:B--2---:R-:W-:-:S04]  /*21e0*/  FADD R0, R0, 1 ;  /* 0x3f80000000007421 */ /* 0x004fc80000000000 */
[----:B------:R-:W-:-:S04]  /*21f0*/  FFMA.SAT R5, R0, -R5, 0.5 ;  /* 0x3f00000000057423 */ /* 0x000fc80000002805 */
[----:B------:R-:W-:-:S04]  /*2200*/  FFMA.RM R5, R5, R6, 12582913 ;  /* 0x4b40000105057423 */ /* 0x000fc80000004006 */
[----:B------:R-:W-:-:S04]  /*2210*/  FADD R9, R5, -12583039 ;  /* 0xcb40007f05097421 */ /* 0x000fc80000000000 */
[----:B------:R-:W-:-:S04]  /*2220*/  FFMA R9, R0, -1.4426950216293334961, -R9 ;  /* 0xbfb8aa3b00097823 */ /* 0x000fc80000000809 */
[----:B------:R-:W-:-:S04]  /*2230*/  FFMA R9, R0, -1.925963033500011079e-08, R9 ;  /* 0xb2a5706000097823 */ /* 0x000fc80000000009 */
[----:B------:R-:W1:Y:S01]  /*2240*/  MUFU.EX2 R0, R9 ;  /* 0x0000000900007308 */ /* 0x000e620000000800 */
[----:B------:R-:W-:-:S04]  /*2250*/  IMAD.SHL.U32 R5, R5, 0x800000, RZ ;  /* 0x0080000005057824 */ /* 0x000fc800078e00ff */
[----:B-1----:R-:W-:-:S05]  /*2260*/  FFMA R0, R5, R0, 1 ;  /* 0x3f80000005007423 */ /* 0x002fca0000000000 */
[----:B------:R-:W-:-:S04]  /*2270*/  IADD3 R5, PT, PT, R0, 0x1800000, RZ ;  /* 0x0180000000057810 */ /* 0x000fc80007ffe0ff */
[----:B------:R-:W-:-:S04]  /*2280*/  LOP3.LUT R5, R5, 0x7f800000, RZ, 0xc0, !PT ;  /* 0x7f80000005057812 */ /* 0x000fc800078ec0ff */
[----:B------:R-:W-:-:S13]  /*2290*/  ISETP.GT.U32.AND P0, PT, R5, 0x1ffffff, PT ;  /* 0x01ffffff0500780c */ /* 0x000fda0003f04070 */
[----:B0-----:R-:W-:Y:S05]  /*22a0*/  @P0 BRA `(.L_x_20) ;  /* 0x00000000000c0947 */ /* 0x001fea0003800000 */
[----:B------:R-:W-:-:S07]  /*22b0*/  MOV R6, 0x22d0 ;  /* 0x000022d000067802 */ /* 0x000fce0000000f00 */
[----:B-----5:R-:W-:Y:S05]  /*22c0*/  CALL.REL.NOINC `($__internal_0_$__cuda_sm20_rcp_rn_f32_slowpath) ;  /* 0x0000001400707944 */ /* 0x020fea0003c00000 */
[----:B------:R-:W-:Y:S05]  /*22d0*/  BRA `(.L_x_21) ;  /* 0x0000000000107947 */ /* 0x000fea0003800000 */
.L_x_20:
[----:B------:R-:W0:Y:S02]  /*22e0*/  MUFU.RCP R9, R0 ;  /* 0x0000000000097308 */ /* 0x000e240000001000 */
[----:B0-----:R-:W-:-:S04]  /*22f0*/  FFMA R5, R0, R9, -1 ;  /* 0xbf80000000057423 */ /* 0x001fc80000000009 */
[----:B------:R-:W-:-:S04]  /*2300*/  FADD.FTZ R6, -R5, -RZ ;  /* 0x800000ff05067221 */ /* 0x000fc80000010100 */
[----:B------:R-:W-:-:S07]  /*2310*/  FFMA R9, R9, R6, R9 ;  /* 0x0000000609097223 */ /* 0x000fce0000000009 */
.L_x_21:
[----:B------:R-:W-:Y:S05]  /*2320*/  BSYNC.RECONVERGENT B0 ;  /* 0x0000000000007941 */ /* 0x000fea0003800200 */
.L_x_19:
[----:B------:R-:W2:Y:S04]  /*2330*/  LDG.E R0, desc[UR12][R20.64+0x100] ;  /* 0x0001000c14007981 */ /* 0x000ea8000c1e1900 */
[----:B------:R-:W3:Y:S01]  /*2340*/  LDG.E R5, desc[UR12][R20.64+0x300] ;  /* 0x0003000c14057981 */ /* 0x000ee2000c1e1900 */
[----:B------:R-:W-:Y:S02]  /*2350*/  IMAD.MOV.U32 R23, RZ, RZ, 0x3bbb989d ;  /* 0x3bbb989dff177424 */ /* 0x000fe400078e00ff */
[----:B-----5:R-:W-:Y:S01]  /*2360*/  FMUL R24, R24, R9 ;  /* 0x0000000918187220 */ /* 0x020fe20000400000 */
[----:B------:R-:W-:Y:S01]  /*2370*/  BSSY.RECONVERGENT B0, `(.L_x_22) ;  /* 0x0000045000007945 */ /* 0x000fe20003800200 */
[----:B--2---:R-:W-:Y:S01]  /*2380*/  FFMA.SAT R6, R0, -R23, 0.5 ;  /* 0x3f00000000067423 */ /* 0x004fe20000002817 */
[----:B------:R-:W-:-:S02]  /*2390*/  MOV R23, 0x437c0000 ;  /* 0x437c000000177802 */ /* 0x000fc40000000f00 */
[----:B---3--:R-:W-:-:S03]  /*23a0*/  FSETP.GE.AND P0, PT, |R5|, 105615, PT ;  /* 0x47ce47800500780b */ /* 0x008fc60003f06200 */
[----:B------:R-:W-:-:S04]  /*23b0*/  FFMA.RM R6, R6, R23, 12582913 ;  /* 0x4b40000106067423 */ /* 0x000fc80000004017 */
[C---:B------:R-:W-:Y:S01]  /*23c0*/  FADD R23, R6.reuse, -12583039 ;  /* 0xcb40007f06177421 */ /* 0x040fe20000000000 */
[----:B------:R-:W-:-:S03]  /*23d0*/  IMAD.SHL.U32 R6, R6, 0x800000, RZ ;  /* 0x0080000006067824 */ /* 0x000fc600078e00ff */
[----:B------:R-:W-:-:S04]  /*23e0*/  FFMA R23, R0, -1.4426950216293334961, -R23 ;  /* 0xbfb8aa3b00177823 */ /* 0x000fc80000000817 */
[----:B------:R-:W-:Y:S01]  /*23f0*/  FFMA R23, R0, -1.925963033500011079e-08, R23 ;  /* 0xb2a5706000177823 */ /* 0x000fe20000000017 */
[----:B------:R-:W-:-:S05]  /*2400*/  FMUL R0, R5, 0.63661974668502807617 ;  /* 0x3f22f98305007820 */ /* 0x000fca0000400000 */
[----:B------:R-:W0:Y:S08]  /*2410*/  MUFU.EX2 R23, R23 ;  /* 0x0000001700177308 */ /* 0x000e300000000800 */
[----:B------:R-:W1:Y:S01]  /*2420*/  F2I.NTZ R0, R0 ;  /* 0x0000000000007305 */ /* 0x000e620000203100 */
[----:B0-----:R-:W-:Y:S01]  /*2430*/  FFMA R6, R6, R23, 1 ;  /* 0x3f80000006067423 */ /* 0x001fe20000000017 */
[----:B-1----:R-:W-:-:S05]  /*2440*/  I2FP.F32.S32 R8, R0 ;  /* 0x0000000000087245 */ /* 0x002fca0000201400 */
[----:B------:R-:W-:-:S04]  /*2450*/  FFMA R9, R8, -1.5707962512969970703, R5 ;  /* 0xbfc90fda08097823 */ /* 0x000fc80000000005 */
[----:B------:R-:W-:-:S04]  /*2460*/  FFMA R9, R8, -7.5497894158615963534e-08, R9 ;  /* 0xb3a2216808097823 */ /* 0x000fc80000000009 */
[----:B------:R-:W-:Y:S01]  /*2470*/  FFMA R25, R8, -5.3903029534742383927e-15, R9 ;  /* 0xa7c234c508197823 */ /* 0x000fe20000000009 */
[----:B------:R-:W-:Y:S06]  /*2480*/  @!P0 BRA `(.L_x_23) ;  /* 0x0000000000cc8947 */ /* 0x000fec0003800000 */
[----:B------:R-:W-:-:S13]  /*2490*/  FSETP.NEU.AND P0, PT, |R5|, +INF , PT ;  /* 0x7f8000000500780b */ /* 0x000fda0003f0d200 */
[----:B------:R-:W-:Y:S01]  /*24a0*/  @!P0 FMUL R25, RZ, R5 ;  /* 0x00000005ff198220 */ /* 0x000fe20000400000 */
[----:B------:R-:W-:Y:S01]  /*24b0*/  @!P0 MOV R0, RZ ;  /* 0x000000ff00008202 */ /* 0x000fe20000000f00 */
[----:B------:R-:W-:Y:S06]  /*24c0*/  @!P0 BRA `(.L_x_23) ;  /* 0x0000000000bc8947 */ /* 0x000fec0003800000 */
[----:B------:R-:W-:Y:S02]  /*24d0*/  IMAD.SHL.U32 R22, R5, 0x100, RZ ;  /* 0x0000010005167824 */ /* 0x000fe400078e00ff */
[----:B------:R-:W-:Y:S02]  /*24e0*/  HFMA2 R0, -RZ, RZ, 0, 0 ;  /* 0x00000000ff007431 */ /* 0x000fe400000001ff */
[----:B------:R-:W-:Y:S01]  /*24f0*/  IMAD.MOV.U32 R23, RZ, RZ, RZ ;  /* 0x000000ffff177224 */ /* 0x000fe200078e00ff */
[----:B------:R-:W-:Y:S01]  /*2500*/  UMOV UR4, URZ ;  /* 0x000000ff00047c82 */ /* 0x000fe20008000000 */
[----:B------:R-:W-:-:S07]  /*2510*/  LOP3.LUT R22, R22, 0x80000000, RZ, 0xfc, !PT ;  /* 0x8000000016167812 */ /* 0x000fce00078efcff */
.L_x_24:
[----:B------:R-:W0:Y:S02]  /*2520*/  LDC.64 R8, c[0x4][RZ] ;  /* 0x01000000ff087b82 */ /* 0x000e240000000a00 */
[----:B0-----:R-:W-:-:S06]  /*2530*/  IMAD.WIDE.U32 R8, R23, 0x4, R8 ;  /* 0x0000000417087825 */ /* 0x001fcc00078e0008 */
[----:B------:R-:W2:Y:S02]  /*2540*/  LDG.E.CONSTANT R9, desc[UR12][R8.64] ;  /* 0x0000000c08097981 */ /* 0x000ea4000c1e9900 */
[----:B--2---:R-:W-:-:S03]  /*2550*/  IMAD.WIDE.U32 R8, R9, R22, RZ ;  /* 0x0000001609087225 */ /* 0x004fc600078e00ff */
[----:B------:R-:W-:Y:S02]  /*2560*/  IADD3 R25, P0, PT, R8, R0, RZ ;  /* 0x0000000008197210 */ /* 0x000fe40007f1e0ff */
[C---:B------:R-:W-:Y:S02]  /*2570*/  LEA R8, R23.reuse, UR15, 0x2 ;  /* 0x0000000f17087c11 */ /* 0x040fe4000f8e10ff */
[----:B------:R-:W-:Y:S02]  /*2580*/  IADD3 R23, PT, PT, R23, 0x1, RZ ;  /* 0x0000000117177810 */ /* 0x000fe40007ffe0ff */
[----:B------:R-:W-:Y:S01]  /*2590*/  IADD3.X R0, PT, PT, R9, UR4, RZ, P0, !PT ;  /* 0x0000000409007c10 */ /* 0x000fe200087fe4ff */
[----:B------:R0:W-:Y:S01]  /*25a0*/  STL [R8], R25 ;  /* 0x0000001908007387 */ /* 0x0001e20000100800 */
[----:B------:R-:W-:-:S13]  /*25b0*/  ISETP.NE.AND P0, PT, R23, 0x6, PT ;  /* 0x000000061700780c */ /* 0x000fda0003f05270 */
[----:B0-----:R-:W-:Y:S05]  /*25c0*/  @P0 BRA `(.L_x_24) ;  /* 0xfffffffc00d40947 */ /* 0x001fea000383ffff */
[----:B------:R-:W-:Y:S01]  /*25d0*/  SHF.R.U32.HI R22, RZ, 0x17, R5 ;  /* 0x00000017ff167819 */ /* 0x000fe20000011605 */
[----:B------:R0:W-:Y:S03]  /*25e0*/  STL [R1+0x18], R0 ;  /* 0x0000180001007387 */ /* 0x0001e60000100800 */
[C---:B------:R-:W-:Y:S02]  /*25f0*/  LOP3.LUT R8, R22.reuse, 0xe0, RZ, 0xc0, !PT ;  /* 0x000000e016087812 */ /* 0x040fe400078ec0ff */
[----:B------:R-:W-:-:S03]  /*2600*/  LOP3.LUT P0, RZ, R22, 0x1f, RZ, 0xc0, !PT ;  /* 0x0000001f16ff7812 */ /* 0x000fc6000780c0ff */
[----:B------:R-:W-:-:S05]  /*2610*/  VIADD R8, R8, 0xffffff80 ;  /* 0xffffff8008087836 */ /* 0x000fca0000000000 */
        /* <DEDUP_REMOVED lines=10> */
[----:B------:R-:W-:Y:S02]  /*26c0*/  ISETP.GE.AND P0, PT, R5, RZ, PT ;  /* 0x000000ff0500720c */ /* 0x000fe40003f06270 */
[----:B------:R-:W-:-:S04]  /*26d0*/  SHF.L.W.U32.HI R22, R9, 0x2, R8 ;  /* 0x0000000209167819 */ /* 0x000fc80000010e08 */
[----:B------:R-:W-:Y:S02]  /*26e0*/  LOP3.LUT R5, R22, R5, RZ, 0x3c, !PT ;  /* 0x0000000516057212 */ /* 0x000fe400078e3cff */
[----:B------:R-:W-:Y:S02]  /*26f0*/  SHF.R.S32.HI R23, RZ, 0x1f, R22 ;  /* 0x0000001fff177819 */ /* 0x000fe40000011416 */
[----:B------:R-:W-:Y:S02]  /*2700*/  ISETP.GE.AND P1, PT, R5, RZ, PT ;  /* 0x000000ff0500720c */ /* 0x000fe40003f26270 */
[----:B------:R-:W-:Y:S02]  /*2710*/  SHF.R.U32.HI R5, RZ, 0x1e, R8 ;  /* 0x0000001eff057819 */ /* 0x000fe40000011608 */
[----:B------:R-:W-:Y:S02]  /*2720*/  SHF.L.U32 R8, R9, 0x2, RZ ;  /* 0x0000000209087819 */ /* 0x000fe400000006ff */
[----:B------:R-:W-:-:S02]  /*2730*/  LOP3.LUT R9, R23, R22, RZ, 0x3c, !PT ;  /* 0x0000001617097212 */ /* 0x000fc400078e3cff */
[----:B------:R-:W-:Y:S02]  /*2740*/  LOP3.LUT R8, R23, R8, RZ, 0x3c, !PT ;  /* 0x0000000817087212 */ /* 0x000fe400078e3cff */
[----:B0-----:R-:W-:-:S04]  /*2750*/  LEA.HI R0, R22, R5, RZ, 0x1 ;  /* 0x0000000516007211 */ /* 0x001fc800078f08ff */
[----:B------:R-:W0:Y:S01]  /*2760*/  I2F.F64.S64 R8, R8 ;  /* 0x0000000800087312 */ /* 0x000e220000301c00 */
[----:B------:R-:W-:-:S05]  /*2770*/  IMAD.MOV R5, RZ, RZ, -R0 ;  /* 0x000000ffff057224 */ /* 0x000fca00078e0a00 */
[----:B------:R-:W-:Y:S01]  /*2780*/  @!P0 MOV R0, R5 ;  /* 0x0000000500008202 */ /* 0x000fe20000000f00 */
[----:B0-----:R-:W-:-:S10]  /*2790*/  DMUL R22, R8, UR4 ;  /* 0x0000000408167c28 */ /* 0x001fd40008000000 */
[----:B------:R-:W0:Y:S02]  /*27a0*/  F2F.F32.F64 R22, R22 ;  /* 0x0000001600167310 */ /* 0x000e240000301000 */
[----:B0-----:R-:W-:-:S07]  /*27b0*/  FSEL R25, -R22, R22, !P1 ;  /* 0x0000001616197208 */ /* 0x001fce0004800100 */
.L_x_23:
[----:B------:R-:W-:Y:S05]  /*27c0*/  BSYNC.RECONVERGENT B0 ;  /* 0x0000000000007941 */ /* 0x000fea0003800200 */
.L_x_22:
[----:B------:R-:W-:Y:S02]  /*27d0*/  IMAD.MOV.U32 R5, RZ, RZ, 0x3c190000 ;  /* 0x3c190000ff057424 */ /* 0x000fe400078e00ff */
[C---:B------:R-:W-:Y:S01]  /*27e0*/  FMUL R8, R25.reuse, R25 ;  /* 0x0000001919087220 */ /* 0x040fe20000400000 */
[----:B------:R-:W-:Y:S01]  /*27f0*/  FSETP.NEU.AND P0, PT, |R25|, 0.00049096695147454738617, PT ;  /* 0x3a00b43c1900780b */ /* 0x000fe20003f0d200 */
[----:B------:R-:W-:Y:S01]  /*2800*/  BSSY.RECONVERGENT B0, `(.L_x_25) ;  /* 0x0000017000007945 */ /* 0x000fe20003800200 */
[----:B------:R-:W-:Y:S01]  /*2810*/  LOP3.LUT R0, R0, 0x1, RZ, 0xc0, !PT ;  /* 0x0000000100007812 */ /* 0x000fe200078ec0ff */
[----:B------:R-:W-:-:S03]  /*2820*/  FFMA R5, R8, R5, 0.003265380859375 ;  /* 0x3b56000008057423 */ /* 0x000fc60000000005 */
[----:B------:R-:W-:Y:S01]  /*2830*/  ISETP.NE.U32.AND P1, PT, R0, 0x1, PT ;  /* 0x000000010000780c */ /* 0x000fe20003f25070 */
[----:B------:R-:W-:-:S04]  /*2840*/  FFMA R5, R8, R5, 0.0242919921875 ;  /* 0x3cc7000008057423 */ /* 0x000fc80000000005 */
[----:B------:R-:W-:-:S04]  /*2850*/  FFMA R5, R8, R5, 0.053466796875 ;  /* 0x3d5b000008057423 */ /* 0x000fc80000000005 */
[----:B------:R-:W-:-:S04]  /*2860*/  FFMA R5, R8, R5, 0.13337790966033935547 ;  /* 0x3e08943808057423 */ /* 0x000fc80000000005 */
[C---:B------:R-:W-:Y:S01]  /*2870*/  FFMA R0, R8.reuse, R5, 0.33333230018615722656 ;  /* 0x3eaaaa8808007423 */ /* 0x040fe20000000005 */
[----:B------:R-:W-:-:S04]  /*2880*/  FMUL R8, R8, R25 ;  /* 0x0000001908087220 */ /* 0x000fc80000400000 */
[----:B------:R-:W-:Y:S01]  /*2890*/  @P0 FFMA R25, R0, R8, R25 ;  /* 0x0000000800190223 */ /* 0x000fe20000000019 */
[----:B------:R-:W-:-:S04]  /*28a0*/  IADD3 R0, PT, PT, R6, 0x1800000, RZ ;  /* 0x0180000006007810 */ /* 0x000fc80007ffe0ff */
[----:B------:R-:W-:Y:S01]  /*28b0*/  LOP3.LUT R0, R0, 0x7f800000, RZ, 0xc0, !PT ;  /* 0x7f80000000007812 */ /* 0x000fe200078ec0ff */
[----:B------:R-:W0:Y:S03]  /*28c0*/  @!P1 MUFU.RCP R25, -R25 ;  /* 0x8000001900199308 */ /* 0x000e260000001000 */
[----:B------:R-:W-:-:S13]  /*28d0*/  ISETP.GT.U32.AND P0, PT, R0, 0x1ffffff, PT ;  /* 0x01ffffff0000780c */ /* 0x000fda0003f04070 */
[----:B------:R-:W-:Y:S05]  /*28e0*/  @P0 BRA `(.L_x_26) ;  /* 0x0000000000100947 */ /* 0x000fea0003800000 */
[----:B------:R-:W-:Y:S01]  /*28f0*/  IMAD.MOV.U32 R0, RZ, RZ, R6 ;  /* 0x000000ffff007224 */ /* 0x000fe200078e0006 */
[----:B------:R-:W-:-:S07]  /*2900*/  MOV R6, 0x2920 ;  /* 0x0000292000067802 */ /* 0x000fce0000000f00 */
[----:B0-----:R-:W-:Y:S05]  /*2910*/  CALL.REL.NOINC `($__internal_0_$__cuda_sm20_rcp_rn_f32_slowpath) ;  /* 0x0000000c00dc7944 */ /* 0x001fea0003c00000 */
[----:B------:R-:W-:Y:S05]  /*2920*/  BRA `(.L_x_27) ;  /* 0x0000000000107947 */ /* 0x000fea0003800000 */
.L_x_26:
[----:B------:R-:W1:Y:S02]  /*2930*/  MUFU.RCP R9, R6 ;  /* 0x0000000600097308 */ /* 0x000e640000001000 */
[----:B-1----:R-:W-:-:S04]  /*2940*/  FFMA R0, R6, R9, -1 ;  /* 0xbf80000006007423 */ /* 0x002fc80000000009 */
[----:B------:R-:W-:-:S04]  /*2950*/  FADD.FTZ R0, -R0, -RZ ;  /* 0x800000ff00007221 */ /* 0x000fc80000010100 */
[----:B------:R-:W-:-:S07]  /*2960*/  FFMA R9, R9, R0, R9 ;  /* 0x0000000009097223 */ /* 0x000fce0000000009 */
.L_x_27:
[----:B------:R-:W-:Y:S05]  /*2970*/  BSYNC.RECONVERGENT B0 ;  /* 0x0000000000007941 */ /* 0x000fea0003800200 */
.L_x_25:
[----:B------:R-:W-:Y:S01]  /*2980*/  FMUL R6, R7, 0.63661974668502807617 ;  /* 0x3f22f98307067820 */ /* 0x000fe20000400000 */
[----:B0-----:R-:W-:Y:S01]  /*2990*/  FFMA R9, R25, R9, R24 ;  /* 0x0000000919097223 */ /* 0x001fe20000000018 */
[----:B------:R-:W-:Y:S01]  /*29a0*/  FSETP.GE.AND P0, PT, |R7|, 105615, PT ;  /* 0x47ce47800700780b */ /* 0x000fe20003f06200 */
[----:B------:R-:W-:Y:S03]  /*29b0*/  BSSY.RECONVERGENT B0, `(.L_x_28) ;  /* 0x000003b000007945 */ /* 0x000fe60003800200 */
[----:B------:R-:W0:Y:S01]  /*29c0*/  F2I.NTZ R6, R6 ;  /* 0x0000000600067305 */ /* 0x000e220000203100 */
[----:B------:R1:W-:Y:S01]  /*29d0*/  STG.E desc[UR12][R10.64+0x100], R9 ;  /* 0x000100090a007986 */ /* 0x0003e2000c10190c */
[----:B0-----:R-:W-:-:S05]  /*29e0*/  I2FP.F32.S32 R0, R6 ;  /* 0x0000000600007245 */ /* 0x001fca0000201400 */
[----:B------:R-:W-:-:S04]  /*29f0*/  FFMA R5, R0, -1.5707962512969970703, R7 ;  /* 0xbfc90fda00057823 */ /* 0x000fc80000000007 */
[----:B------:R-:W-:-:S04]  /*2a00*/  FFMA R5, R0, -7.5497894158615963534e-08, R5 ;  /* 0xb3a2216800057823 */ /* 0x000fc80000000005 */
[----:B------:R-:W-:Y:S01]  /*2a10*/  FFMA R0, R0, -5.3903029534742383927e-15, R5 ;  /* 0xa7c234c500007823 */ /* 0x000fe20000000005 */
[----:B-1----:R-:W-:Y:S06]  /*2a20*/  @!P0 BRA `(.L_x_29) ;  /* 0x0000000000cc8947 */ /* 0x002fec0003800000 */
        /* <DEDUP_REMOVED lines=9> */
.L_x_30:
[----:B0-----:R-:W0:Y:S02]  /*2ac0*/  LDC.64 R8, c[0x4][RZ] ;  /* 0x01000000ff087b82 */ /* 0x001e240000000a00 */
[----:B0-----:R-:W-:-:S06]  /*2ad0*/  IMAD.WIDE.U32 R8, R5, 0x4, R8 ;  /* 0x0000000405087825 */ /* 0x001fcc00078e0008 */
[----:B------:R-:W2:Y:S01]  /*2ae0*/  LDG.E.CONSTANT R9, desc[UR12][R8.64] ;  /* 0x0000000c08097981 */ /* 0x000ea2000c1e9900 */
[C---:B------:R-:W-:Y:S02]  /*2af0*/  LEA R6, R5.reuse, UR15, 0x2 ;  /* 0x0000000f05067c11 */ /* 0x040fe4000f8e10ff */
[----:B------:R-:W-:-:S04]  /*2b00*/  IADD3 R5, PT, PT, R5, 0x1, RZ ;  /* 0x0000000105057810 */ /* 0x000fc80007ffe0ff */
[----:B------:R-:W-:Y:S01]  /*2b10*/  ISETP.NE.AND P0, PT, R5, 0x6, PT ;  /* 0x000000060500780c */ /* 0x000fe20003f05270 */
[----:B--2---:R-:W-:-:S03]  /*2b20*/  IMAD.WIDE.U32 R24, R9, R0, RZ ;  /* 0x0000000009187225 */ /* 0x004fc600078e00ff */
[----:B------:R-:W-:-:S04]  /*2b30*/  IADD3 R23, P1, PT, R24, R22, RZ ;  /* 0x0000001618177210 */ /* 0x000fc80007f3e0ff */
[----:B------:R-:W-:Y:S01]  /*2b40*/  IADD3.X R22, PT, PT, R25, UR4, RZ, P1, !PT ;  /* 0x0000000419167c10 */ /* 0x000fe20008ffe4ff */
[----:B------:R0:W-:Y:S04]  /*2b50*/  STL [R6], R23 ;  /* 0x0000001706007387 */ /* 0x0001e80000100800 */
[----:B------:R-:W-:Y:S05]  /*2b60*/  @P0 BRA `(.L_x_30) ;  /* 0xfffffffc00d40947 */ /* 0x000fea000383ffff */
[----:B------:R-:W-:Y:S01]  /*2b70*/  SHF.R.U32.HI R8, RZ, 0x17, R7 ;  /* 0x00000017ff087819 */ /* 0x000fe20000011607 */
[----:B------:R1:W-:Y:S03]  /*2b80*/  STL [R1+0x18], R22 ;  /* 0x0000181601007387 */ /* 0x0003e60000100800 */
[C---:B------:R-:W-:Y:S02]  /*2b90*/  LOP3.LUT R0, R8.reuse, 0xe0, RZ, 0xc0, !PT ;  /* 0x000000e008007812 */ /* 0x040fe400078ec0ff */
[----:B------:R-:W-:-:S03]  /*2ba0*/  LOP3.LUT P0, RZ, R8, 0x1f, RZ, 0xc0, !PT ;  /* 0x0000001f08ff7812 */ /* 0x000fc6000780c0ff */
[----:B------:R-:W-:-:S05]  /*2bb0*/  VIADD R0, R0, 0xffffff80 ;  /* 0xffffff8000007836 */ /* 0x000fca0000000000 */
[----:B------:R-:W-:-:S05]  /*2bc0*/  SHF.R.U32.HI R0, RZ, 0x5, R0 ;  /* 0x00000005ff007819 */ /* 0x000fca0000011600 */
[----:B0-----:R-:W-:-:S05]  /*2bd0*/  IMAD R23, R0, -0x4, R1 ;  /* 0xfffffffc00177824 */ /* 0x001fca00078e0201 */
        /* <DEDUP_REMOVED lines=9> */
[C---:B------:R-:W-:Y:S02]  /*2c70*/  SHF.L.W.U32.HI R6, R5.reuse, 0x2, R0 ;  /* 0x0000000205067819 */ /* 0x040fe40000010e00 */
[----:B------:R-:W-:Y:S02]  /*2c80*/  SHF.L.U32 R5, R5, 0x2, RZ ;  /* 0x0000000205057819 */ /* 0x000fe400000006ff */
[----:B------:R-:W-:-:S02]  /*2c90*/  SHF.R.S32.HI R9, RZ, 0x1f, R6 ;  /* 0x0000001fff097819 */ /* 0x000fc40000011406 */
[C---:B------:R-:W-:Y:S02]  /*2ca0*/  LOP3.LUT R7, R6.reuse, R7, RZ, 0x3c, !PT ;  /* 0x0000000706077212 */ /* 0x040fe400078e3cff */
[C---:B------:R-:W-:Y:S02]  /*2cb0*/  LOP3.LUT R8, R9.reuse, R5, RZ, 0x3c, !PT ;  /* 0x0000000509087212 */ /* 0x040fe400078e3cff */
[----:B------:R-:W-:Y:S02]  /*2cc0*/  LOP3.LUT R9, R9, R6, RZ, 0x3c, !PT ;  /* 0x0000000609097212 */ /* 0x000fe400078e3cff */
[----:B------:R-:W-:Y:S02]  /*2cd0*/  SHF.R.U32.HI R5, RZ, 0x1e, R0 ;  /* 0x0000001eff057819 */ /* 0x000fe40000011600 */
[----:B------:R-:W-:Y:S02]  /*2ce0*/  ISETP.GE.AND P1, PT, R7, RZ, PT ;  /* 0x000000ff0700720c */ /* 0x000fe40003f26270 */
[----:B------:R-:W1:Y:S01]  /*2cf0*/  I2F.F64.S64 R8, R8 ;  /* 0x0000000800087312 */ /* 0x000e620000301c00 */
[----:B------:R-:W-:-:S05]  /*2d00*/  LEA.HI R6, R6, R5, RZ, 0x1 ;  /* 0x0000000506067211 */ /* 0x000fca00078f08ff */
[----:B------:R-:W-:-:S05]  /*2d10*/  IMAD.MOV R0, RZ, RZ, -R6 ;  /* 0x000000ffff007224 */ /* 0x000fca00078e0a06 */
[----:B------:R-:W-:Y:S01]  /*2d20*/  @!P0 MOV R6, R0 ;  /* 0x0000000000068202 */ /* 0x000fe20000000f00 */
[----:B-1----:R-:W-:-:S10]  /*2d30*/  DMUL R22, R8, UR4 ;  /* 0x0000000408167c28 */ /* 0x002fd40008000000 */
[----:B------:R-:W0:Y:S02]  /*2d40*/  F2F.F32.F64 R22, R22 ;  /* 0x0000001600167310 */ /* 0x000e240000301000 */
[----:B0-----:R-:W-:-:S07]  /*2d50*/  FSEL R0, -R22, R22, !P1 ;  /* 0x0000001616007208 */ /* 0x001fce0004800100 */
.L_x_29:
[----:B------:R-:W-:Y:S05]  /*2d60*/  BSYNC.RECONVERGENT B0 ;  /* 0x0000000000007941 */ /* 0x000fea0003800200 */
.L_x_28:
[----:B------:R-:W2:Y:S01]  /*2d70*/  LDG.E R8, desc[UR12][R20.64+0x600] ;  /* 0x0006000c14087981 */ /* 0x000ea2000c1e1900 */
[----:B------:R-:W-:Y:S02]  /*2d80*/  HFMA2 R22, -RZ, RZ, 3.7421875, 0 ;  /* 0x437c0000ff167431 */ /* 0x000fe400000001ff */
[----:B------:R-:W-:Y:S01]  /*2d90*/  IMAD.MOV.U32 R5, RZ, RZ, 0x3bbb989d ;  /* 0x3bbb989dff057424 */ /* 0x000fe200078e00ff */
[----:B------:R-:W-:Y:S01]  /*2da0*/  LOP3.LUT R6, R6, 0x1, RZ, 0xc0, !PT ;  /* 0x0000000106067812 */ /* 0x000fe200078ec0ff */
[----:B------:R-:W-:Y:S03]  /*2db0*/  BSSY.RECONVERGENT B0, `(.L_x_31) ;  /* 0x0000022000007945 */ /* 0x000fe60003800200 */
[----:B------:R-:W-:Y:S01]  /*2dc0*/  ISETP.NE.U32.AND P1, PT, R6, 0x1, PT ;  /* 0x000000010600780c */ /* 0x000fe20003f25070 */
[----:B--2---:R-:W-:-:S04]  /*2dd0*/  FFMA.SAT R5, R8, -R5, 0.5 ;  /* 0x3f00000008057423 */ /* 0x004fc80000002805 */
[----:B------:R-:W-:-:S04]  /*2de0*/  FFMA.RM R5, R5, R22, 12582913 ;  /* 0x4b40000105057423 */ /* 0x000fc80000004016 */
[C---:B------:R-:W-:Y:S01]  /*2df0*/  FADD R7, R5.reuse, -12583039 ;  /* 0xcb40007f05077421 */ /* 0x040fe20000000000 */
[----:B------:R-:W-:-:S03]  /*2e00*/  IMAD.SHL.U32 R5, R5, 0x800000, RZ ;  /* 0x0080000005057824 */ /* 0x000fc600078e00ff */
[----:B------:R-:W-:Y:S01]  /*2e10*/  FFMA R9, R8, -1.4426950216293334961, -R7 ;  /* 0xbfb8aa3b08097823 */ /* 0x000fe20000000807 */
[----:B------:R-:W-:-:S03]  /*2e20*/  IMAD.MOV.U32 R7, RZ, RZ, R0 ;  /* 0x000000ffff077224 */ /* 0x000fc600078e0000 */
[----:B------:R-:W-:Y:S01]  /*2e30*/  FFMA R8, R8, -1.925963033500011079e-08, R9 ;  /* 0xb2a5706008087823 */ /* 0x000fe20000000009 */
[----:B------:R-:W-:Y:S01]  /*2e40*/  MOV R9, 0x3c190000 ;  /* 0x3c19000000097802 */ /* 0x000fe20000000f00 */
[C---:B------:R-:W-:Y:S01]  /*2e50*/  FMUL R0, R7.reuse, R7 ;  /* 0x0000000707007220 */ /* 0x040fe20000400000 */
[----:B------:R-:W-:-:S03]  /*2e60*/  FSETP.NEU.AND P0, PT, |R7|, 0.00049096695147454738617, PT ;  /* 0x3a00b43c0700780b */ /* 0x000fc60003f0d200 */
[----:B------:R-:W0:Y:S01]  /*2e70*/  MUFU.EX2 R8, R8 ;  /* 0x0000000800087308 */ /* 0x000e220000000800 */
[----:B------:R-:W-:-:S04]  /*2e80*/  FFMA R9, R0, R9, 0.003265380859375 ;  /* 0x3b56000000097423 */ /* 0x000fc80000000009 */
[----:B------:R-:W-:-:S04]  /*2e90*/  FFMA R9, R0, R9, 0.0242919921875 ;  /* 0x3cc7000000097423 */ /* 0x000fc80000000009 */
[----:B------:R-:W-:-:S04]  /*2ea0*/  FFMA R9, R0, R9, 0.053466796875 ;  /* 0x3d5b000000097423 */ /* 0x000fc80000000009 */
[----:B------:R-:W-:-:S04]  /*2eb0*/  FFMA R9, R0, R9, 0.13337790966033935547 ;  /* 0x3e08943800097423 */ /* 0x000fc80000000009 */
[C---:B------:R-:W-:Y:S01]  /*2ec0*/  FFMA R6, R0.reuse, R9, 0.33333230018615722656 ;  /* 0x3eaaaa8800067423 */ /* 0x040fe20000000009 */
[----:B0-----:R-:W-:Y:S01]  /*2ed0*/  FFMA R5, R5, R8, 1 ;  /* 0x3f80000005057423 */ /* 0x001fe20000000008 */
        /* <DEDUP_REMOVED lines=11> */
.L_x_32:
[----:B------:R-:W1:Y:S02]  /*2f90*/  MUFU.RCP R0, R5 ;  /* 0x0000000500007308 */ /* 0x000e640000001000 */
[----:B-1----:R-:W-:-:S04]  /*2fa0*/  FFMA R6, R5, R0, -1 ;  /* 0xbf80000005067423 */ /* 0x002fc80000000000 */
[----:B------:R-:W-:-:S04]  /*2fb0*/  FADD.FTZ R9, -R6, -RZ ;  /* 0x800000ff06097221 */ /* 0x000fc80000010100 */
[----:B------:R-:W-:-:S07]  /*2fc0*/  FFMA R9, R0, R9, R0 ;  /* 0x0000000900097223 */ /* 0x000fce0000000000 */
.L_x_33:
[----:B------:R-:W-:Y:S05]  /*2fd0*/  BSYNC.RECONVERGENT B0 ;  /* 0x0000000000007941 */ /* 0x000fea0003800200 */
.L_x_31:
[----:B0-----:R-:W-:-:S05]  /*2fe0*/  FMUL R7, R7, R9 ;  /* 0x0000000907077220 */ /* 0x001fca0000400000 */
[----:B------:R0:W-:Y:S04]  /*2ff0*/  STG.E desc[UR12][R12.64], R7 ;  /* 0x000000070c007986 */ /* 0x0001e8000c10190c */
[----:B------:R-:W2:Y:S01]  /*3000*/  LDG.E R6, desc[UR12][R10.64+0x100] ;  /* 0x0001000c0a067981 */ /* 0x000ea2000c1e1900 */
[----:B------:R-:W-:Y:S01]  /*3010*/  BSSY.RECONVERGENT B0, `(.L_x_34) ;  /* 0x000003e000007945 */ /* 0x000fe20003800200 */
[C---:B--2---:R-:W-:Y:S01]  /*3020*/  FMUL R5, R6.reuse, 0.63661974668502807617 ;  /* 0x3f22f98306057820 */ /* 0x044fe20000400000 */
[----:B------:R-:W-:-:S05]  /*3030*/  FSETP.GE.AND P0, PT, |R6|, 105615, PT ;  /* 0x47ce47800600780b */ /* 0x000fca0003f06200 */
[----:B------:R-:W1:Y:S02]  /*3040*/  F2I.NTZ R5, R5 ;  /* 0x0000000500057305 */ /* 0x000e640000203100 */
[----:B-1----:R-:W-:-:S05]  /*3050*/  I2FP.F32.S32 R9, R5 ;  /* 0x0000000500097245 */ /* 0x002fca0000201400 */
[----:B------:R-:W-:-:S04]  /*3060*/  FFMA R0, R9, -1.5707962512969970703, R6 ;  /* 0xbfc90fda09007823 */ /* 0x000fc80000000006 */
[----:B------:R-:W-:-:S04]  /*3070*/  FFMA R0, R9, -7.5497894158615963534e-08, R0 ;  /* 0xb3a2216809007823 */ /* 0x000fc80000000000 */
[----:B------:R-:W-:Y:S01]  /*3080*/  FFMA R24, R9, -5.3903029534742383927e-15, R0 ;  /* 0xa7c234c509187823 */ /* 0x000fe20000000000 */
[----:B0-----:R-:W-:Y:S06]  /*3090*/  @!P0 BRA `(.L_x_35) ;  /* 0x0000000000d48947 */ /* 0x001fec0003800000 */
[----:B------:R-:W-:-:S13]  /*30a0*/  FSETP.NEU.AND P0, PT, |R6|, +INF , PT ;  /* 0x7f8000000600780b */ /* 0x000fda0003f0d200 */
[----:B------:R-:W-:Y:S01]  /*30b0*/  @!P0 FMUL R24, RZ, R6 ;  /* 0x00000006ff188220 */ /* 0x000fe20000400000 */
[----:B------:R-:W-:Y:S01]  /*30c0*/  @!P0 MOV R5, RZ ;  /* 0x000000ff00058202 */ /* 0x000fe20000000f00 */
[----:B------:R-:W-:Y:S06]  /*30d0*/  @!P0 BRA `(.L_x_35) ;  /* 0x0000000000c48947 */ /* 0x000fec0003800000 */
[----:B------:R-:W-:Y:S02]  /*30e0*/  IMAD.SHL.U32 R0, R6, 0x100, RZ ;  /* 0x0000010006007824 */ /* 0x000fe400078e00ff */
[----:B------:R-:W-:Y:S01]  /*30f0*/  HFMA2 R24, -RZ, RZ, 0, 0 ;  /* 0x00000000ff187431 */ /* 0x000fe200000001ff */
[----:B------:R-:W0:Y:S02]  /*3100*/  LDCU.64 UR18, c[0x4][URZ] ;  /* 0x01000000ff1277ac */ /* 0x000e240008000a00 */
[----:B------:R-:W-:Y:S01]  /*3110*/  LOP3.LUT R5, R0, 0x80000000, RZ, 0xfc, !PT ;  /* 0x8000000000057812 */ /* 0x000fe200078efcff */
[----:B------:R-:W-:Y:S01]  /*3120*/  UMOV UR5, URZ ;  /* 0x000000ff00057c82 */ /* 0x000fe20008000000 */
[----:B------:R-:W-:-:S05]  /*3130*/  UMOV UR4, URZ ;  /* 0x000000ff00047c82 */ /* 0x000fca0008000000 */
.L_x_36:
[----:B0-----:R-:W-:-:S06]  /*3140*/  UIMAD.WIDE.U32 UR10, UR4, 0x4, UR18 ;  /* 0x00000004040a78a5 */ /* 0x001fcc000f8e0012 */
[----:B------:R-:W-:Y:S01]  /*3150*/  IMAD.U32 R8, RZ, RZ, UR10 ;  /* 0x0000000aff087e24 */ /* 0x000fe2000f8e00ff */
[----:B------:R-:W-:-:S05]  /*3160*/  MOV R9, UR11 ;  /* 0x0000000b00097c02 */ /* 0x000fca0008000f00 */
[----:B------:R-:W2:Y:S01]  /*3170*/  LDG.E.CONSTANT R8, desc[UR12][R8.64] ;  /* 0x0000000c08087981 */ /* 0x000ea2000c1e9900 */
[----:B------:R-:W-:Y:S02]  /*3180*/  ULEA UR9, UR4, UR15, 0x2 ;  /* 0x0000000f04097291 */ /* 0x000fe4000f8e10ff */
[----:B------:R-:W-:-:S04]  /*3190*/  UIADD3 UR4, UPT, UPT, UR4, 0x1, URZ ;  /* 0x0000000104047890 */ /* 0x000fc8000fffe0ff */
[----:B------:R-:W-:Y:S01]  /*31a0*/  UISETP.NE.AND UP2, UPT, UR4, 0x6, UPT ;  /* 0x000000060400788c */ /* 0x000fe2000bf45270 */
[----:B--2---:R-:W-:-:S03]  /*31b0*/  IMAD.WIDE.U32 R22, R8, R5, RZ ;  /* 0x0000000508167225 */ /* 0x004fc600078e00ff */
[----:B-1----:R-:W-:-:S04]  /*31c0*/  IADD3 R0, P0, PT, R22, R24, RZ ;  /* 0x0000001816007210 */ /* 0x002fc80007f1e0ff */
[----:B------:R-:W-:Y:S01]  /*31d0*/  IADD3.X R24, PT, PT, R23, UR5, RZ, P0, !PT ;  /* 0x0000000517187c10 */ /* 0x000fe200087fe4ff */
[----:B------:R1:W-:Y:S01]  /*31e0*/  STL [UR9], R0 ;  /* 0x00000000ff007987 */ /* 0x0003e20008100809 */
[----:B------:R-:W-:Y:S07]  /*31f0*/  BRA.U UP2, `(.L_x_36) ;  /* 0xfffffffd02d07547 */ /* 0x000fee000b83ffff */
[----:B------:R-:W-:Y:S01]  /*3200*/  SHF.R.U32.HI R5, RZ, 0x17, R6 ;  /* 0x00000017ff057819 */ /* 0x000fe20000011606 */
[----:B------:R0:W-:Y:S03]  /*3210*/  STL [R1+0x18], R24 ;  /* 0x0000181801007387 */ /* 0x0001e60000100800 */
[C---:B-1----:R-:W-:Y:S02]  /*3220*/  LOP3.LUT R0, R5.reuse, 0xe0, RZ, 0xc0, !PT ;  /* 0x000000e005007812 */ /* 0x042fe400078ec0ff */
        /* <DEDUP_REMOVED lines=16> */
[----:B------:R-:W-:Y:S02]  /*3330*/  SHF.R.U32.HI R0, RZ, 0x1e, R0 ;  /* 0x0000001eff007819 */ /* 0x000fe40000011600 */
[C---:B------:R-:W-:Y:S02]  /*3340*/  LOP3.LUT R8, R9.reuse, R8, RZ, 0x3c, !PT ;  /* 0x0000000809087212 */ /* 0x040fe400078e3cff */
[----:B------:R-:W-:Y:S02]  /*3350*/  LOP3.LUT R9, R9, R5, RZ, 0x3c, !PT ;  /* 0x0000000509097212 */ /* 0x000fe400078e3cff */
[C---:B------:R-:W-:Y:S02]  /*3360*/  LOP3.LUT R6, R5.reuse, R6, RZ, 0x3c, !PT ;  /* 0x0000000605067212 */ /* 0x040fe400078e3cff */
[----:B------:R-:W-:Y:S02]  /*3370*/  LEA.HI R5, R5, R0, RZ, 0x1 ;  /* 0x0000000005057211 */ /* 0x000fe400078f08ff */
[----:B------:R-:W1:Y:S01]  /*3380*/  I2F.F64.S64 R8, R8 ;  /* 0x0000000800087312 */ /* 0x000e620000301c00 */
[----:B------:R-:W-:-:S02]  /*3390*/  ISETP.GE.AND P1, PT, R6, RZ, PT ;  /* 0x000000ff0600720c */ /* 0x000fc40003f26270 */
[----:B------:R-:W-:-:S05]  /*33a0*/  IMAD.MOV R0, RZ, RZ, -R5 ;  /* 0x000000ffff007224 */ /* 0x000fca00078e0a05 */
[----:B------:R-:W-:Y:S01]  /*33b0*/  @!P0 MOV R5, R0 ;  /* 0x0000000000058202 */ /* 0x000fe20000000f00 */
[----:B-1----:R-:W-:-:S10]  /*33c0*/  DMUL R22, R8, UR4 ;  /* 0x0000000408167c28 */ /* 0x002fd40008000000 */
[----:B------:R-:W0:Y:S02]  /*33d0*/  F2F.F32.F64 R22, R22 ;  /* 0x0000001600167310 */ /* 0x000e240000301000 */
[----:B0-----:R-:W-:-:S07]  /*33e0*/  FSEL R24, -R22, R22, !P1 ;  /* 0x0000001616187208 */ /* 0x001fce0004800100 */
.L_x_35:
[----:B------:R-:W-:Y:S05]  /*33f0*/  BSYNC.RECONVERGENT B0 ;  /* 0x0000000000007941 */ /* 0x000fea0003800200 */
.L_x_34:
[----:B------:R-:W2:Y:S01]  /*3400*/  LDG.E R6, desc[UR12][R20.64+0x700] ;  /* 0x0007000c14067981 */ /* 0x000ea2000c1e1900 */
[----:B------:R-:W-:Y:S02]  /*3410*/  HFMA2 R23, -RZ, RZ, 3.7421875, 0 ;  /* 0x437c0000ff177431 */ /* 0x000fe400000001ff */
[----:B------:R-:W-:Y:S01]  /*3420*/  IMAD.MOV.U32 R9, RZ, RZ, 0x3bbb989d ;  /* 0x3bbb989dff097424 */ /* 0x000fe200078e00ff */
[----:B------:R-:W-:Y:S01]  /*3430*/  LOP3.LUT R5, R5, 0x1, RZ, 0xc0, !PT ;  /* 0x0000000105057812 */ /* 0x000fe200078ec0ff */
[----:B------:R-:W-:Y:S01]  /*3440*/  IMAD.MOV.U32 R8, RZ, RZ, 0x3c190000 ;  /* 0x3c190000ff087424 */ /* 0x000fe200078e00ff */
[C---:B------:R-:W-:Y:S01]  /*3450*/  FSETP.NEU.AND P0, PT, |R24|.reuse, 0.00049096695147454738617, PT ;  /* 0x3a00b43c1800780b */ /* 0x040fe20003f0d200 */
[----:B------:R-:W-:Y:S01]  /*3460*/  UISETP.NE.AND UP2, UPT, UR14, URZ, UPT ;  /* 0x000000ff0e00728c */ /* 0x000fe2000bf45270 */
[----:B------:R-:W-:Y:S01]  /*3470*/  ISETP.NE.U32.AND P1, PT, R5, 0x1, PT ;  /* 0x000000010500780c */ /* 0x000fe20003f25070 */
[----:B------:R-:W-:Y:S01]  /*3480*/  FMUL R5, R24, R24 ;  /* 0x0000001818057220 */ /* 0x000fe20000400000 */
[----:B------:R-:W-:Y:S03]  /*3490*/  BSSY.RECONVERGENT B0, `(.L_x_37) ;  /* 0x000001c000007945 */ /* 0x000fe60003800200 */
[----:B------:R-:W-:-:S04]  /*34a0*/  FFMA R8, R5, R8, 0.003265380859375 ;  /* 0x3b56000005087423 */ /* 0x000fc80000000008 */
[----:B------:R-:W-:-:S04]  /*34b0*/  FFMA R8, R5, R8, 0.0242919921875 ;  /* 0x3cc7000005087423 */ /* 0x000fc80000000008 */
[----:B------:R-:W-:-:S04]  /*34c0*/  FFMA R8, R5, R8, 0.053466796875 ;  /* 0x3d5b000005087423 */ /* 0x000fc80000000008 */
[----:B------:R-:W-:Y:S01]  /*34d0*/  FFMA R8, R5, R8, 0.13337790966033935547 ;  /* 0x3e08943805087423 */ /* 0x000fe20000000008 */
[----:B--2---:R-:W-:-:S04]  /*34e0*/  FFMA.SAT R0, R6, -R9, 0.5 ;  /* 0x3f00000006007423 */ /* 0x004fc80000002809 */
[----:B------:R-:W-:-:S04]  /*34f0*/  FFMA.RM R0, R0, R23, 12582913 ;  /* 0x4b40000100007423 */ /* 0x000fc80000004017 */
[----:B------:R-:W-:-:S04]  /*3500*/  FADD R9, R0, -12583039 ;  /* 0xcb40007f00097421 */ /* 0x000fc80000000000 */
[----:B------:R-:W-:-:S04]  /*3510*/  FFMA R9, R6, -1.4426950216293334961, -R9 ;  /* 0xbfb8aa3b06097823 */ /* 0x000fc80000000809 */
[----:B------:R-:W-:Y:S01]  /*3520*/  FFMA R6, R6, -1.925963033500011079e-08, R9 ;  /* 0xb2a5706006067823 */ /* 0x000fe20000000009 */
[----:B------:R-:W-:-:S05]  /*3530*/  SHF.L.U32 R9, R0, 0x17, RZ ;  /* 0x0000001700097819 */ /* 0x000fca00000006ff */
[----:B------:R-:W0:Y:S02]  /*3540*/  MUFU.EX2 R6, R6 ;  /* 0x0000000600067308 */ /* 0x000e240000000800 */
[----:B0-----:R-:W-:Y:S01]  /*3550*/  FFMA R0, R9, R6, 1 ;  /* 0x3f80000009007423 */ /* 0x001fe20000000006 */
        /* <DEDUP_REMOVED lines=8> */
[----:B------:R-:W-:-:S07]  /*35e0*/  MOV R6, 0x3600 ;  /* 0x0000360000067802 */ /* 0x000fce0000000f00 */
[----:B0-----:R-:W-:Y:S05]  /*35f0*/  CALL.REL.NOINC `($__internal_0_$__cuda_sm20_rcp_rn_f32_slowpath) ;  /* 0x0000000000a47944 */ /* 0x001fea0003c00000 */
[----:B------:R-:W-:Y:S05]  /*3600*/  BRA `(.L_x_39) ;  /* 0x0000000000107947 */ /* 0x000fea0003800000 */
.L_x_38:
[----:B------:R-:W1:Y:S02]  /*3610*/  MUFU.RCP R9, R0 ;  /* 0x0000000000097308 */ /* 0x000e640000001000 */
[----:B-1----:R-:W-:-:S04]  /*3620*/  FFMA R5, R0, R9, -1 ;  /* 0xbf80000000057423 */ /* 0x002fc80000000009 */
[----:B------:R-:W-:-:S04]  /*3630*/  FADD.FTZ R6, -R5, -RZ ;  /* 0x800000ff05067221 */ /* 0x000fc80000010100 */
[----:B------:R-:W-:-:S07]  /*3640*/  FFMA R9, R9, R6, R9 ;  /* 0x0000000609097223 */ /* 0x000fce0000000009 */
.L_x_39:
[----:B------:R-:W-:Y:S05]  /*3650*/  BSYNC.RECONVERGENT B0 ;  /* 0x0000000000007941 */ /* 0x000fea0003800200 */
.L_x_37:
[----:B0-----:R-:W-:-:S05]  /*3660*/  FMUL R9, R24, R9 ;  /* 0x0000000918097220 */ /* 0x001fca0000400000 */
[----:B------:R0:W-:Y:S01]  /*3670*/  STG.E desc[UR12][R12.64+0x100], R9 ;  /* 0x000100090c007986 */ /* 0x0001e2000c10190c */
[----:B------:R-:W-:Y:S05]  /*3680*/  BRA.U UP2, `(.L_x_40) ;  /* 0x0000000102247547 */ /* 0x000fea000b800000 */
[----:B------:R-:W1:Y:S01]  /*3690*/  LDC.64 R6, c[0x0][0x380] ;  /* 0x0000e000ff067b82 */ /* 0x000e620000000a00 */
[----:B------:R-:W-:-:S05]  /*36a0*/  IMAD.U32 R5, RZ, RZ, UR16 ;  /* 0x00000010ff057e24 */ /* 0x000fca000f8e00ff */
[----:B------:R-:W-:-:S05]  /*36b0*/  LEA R5, R5, R4, 0x7 ;  /* 0x0000000405057211 */ /* 0x000fca00078e38ff */
[----:B-1----:R-:W-:-:S05]  /*36c0*/  IMAD.WIDE.U32 R6, R5, 0x4, R6 ;  /* 0x0000000405067825 */ /* 0x002fca00078e0006 */
[----:B------:R-:W2:Y:S04]  /*36d0*/  LDG.E R5, desc[UR12][R6.64] ;  /* 0x0000000c06057981 */ /* 0x000ea8000c1e1900 */
[----:B--2---:R2:W-:Y:S04]  /*36e0*/  STG.E desc[UR12][R18.64], R5 ;  /* 0x0000000512007986 */ /* 0x0045e8000c10190c */
[----:B0-----:R-:W3:Y:S04]  /*36f0*/  LDG.E R9, desc[UR12][R6.64+0x100] ;  /* 0x0001000c06097981 */ /* 0x001ee8000c1e1900 */
[----:B---3--:R2:W-:Y:S01]  /*3700*/  STG.E desc[UR12][R18.64+0x100], R9 ;  /* 0x0001000912007986 */ /* 0x0085e2000c10190c */
[----:B------:R-:W-:Y:S05]  /*3710*/  BRA `(.L_x_9) ;  /* 0x00000000003c7947 */ /* 0x000fea0003800000 */
.L_x_40:
[----:B------:R-:W-:-:S09]  /*3720*/  UISETP.GT.U32.AND UP2, UPT, UR14, 0x37, UPT ;  /* 0x000000370e00788c */ /* 0x000fd2000bf44070 */
[----:B------:R-:W-:Y:S05]  /*3730*/  BRA.U UP2, `(.L_x_41) ;  /* 0x0000000102107547 */ /* 0x000fea000b800000 */
[----:B------:R3:W-:Y:S04]  /*3740*/  STG.E desc[UR12][R14.64+0x200], R7 ;  /* 0x000200070e007986 */ /* 0x0007e8000c10190c */
[----:B------:R-:W2:Y:S04]  /*3750*/  LDG.E R5, desc[UR12][R12.64+0x100] ;  /* 0x0001000c0c057981 */ /* 0x000ea8000c1e1900 */
[----:B--2---:R3:W-:Y:S01]  /*3760*/  STG.E desc[UR12][R16.64+0x100], R5 ;  /* 0x0001000510007986 */ /* 0x0047e2000c10190c */
[----:B------:R-:W-:Y:S05]  /*3770*/  BRA `(.L_x_9) ;  /* 0x0000000000247947 */ /* 0x000fea0003800000 */
.L_x_41:
[----:B------:R-:W-:-:S09]  /*3780*/  UISETP.NE.AND UP2, UPT, UR14, 0x38, UPT ;  /* 0x000000380e00788c */ /* 0x000fd2000bf45270 */
[----:B------:R-:W-:Y:S05]  /*3790*/  BRA.U UP2, `(.L_x_9) ;  /* 0x00000001021c7547 */ /* 0x000fea000b800000 */
[----:B0-----:R-:W0:Y:S01]  /*37a0*/  LDC.64 R8, c[0x0][0x388] ;  /* 0x0000e200ff087b82 */ /* 0x001e220000000a00 */
[----:B------:R-:W-:-:S05]  /*37b0*/  MOV R5, UR16 ;  /* 0x0000001000057c02 */ /* 0x000fca0008000f00 */
[----:B------:R-:W-:-:S04]  /*37c0*/  IMAD R5, R5, 0x80, R4 ;  /* 0x0000008005057824 */ /* 0x000fc800078e0204 */
[----:B0-----:R-:W-:-:S05]  /*37d0*/  IMAD.WIDE.U32 R8, R5, 0x4, R8 ;  /* 0x0000000405087825 */ /* 0x001fca00078e0008 */
[----:B------:R4:W-:Y:S04]  /*37e0*/  STG.E desc[UR12][R8.64+-0xe00], R7 ;  /* 0xfff2000708007986 */ /* 0x0009e8000c10190c */
[----:B------:R-:W2:Y:S04]  /*37f0*/  LDG.E R5, desc[UR12][R12.64+0x100] ;  /* 0x0001000c0c057981 */ /* 0x000ea8000c1e1900 */
[----:B--2---:R4:W-:Y:S02]  /*3800*/  STG.E desc[UR12][R8.64+-0xd00], R5 ;  /* 0xfff3000508007986 */ /* 0x0049e4000c10190c */
.L_x_9:
[----:B------:R-:W-:Y:S06]  /*3810*/  MEMBAR.SC.GPU ;  /* 0x0000000000007992 */ /* 0x000fec0000002000 */
[----:B------:R-:W-:-:S00]  /*3820*/  ERRBAR ;  /* 0x00000000000079ab */ /* 0x000fc00000000000 */
[----:B------:R-:W-:Y:S06]  /*3830*/  CGAERRBAR ;  /* 0x00000000000075ab */ /* 0x000fec0000000000 */
[----:B------:R-:W-:Y:S01]  /*3840*/  CCTL.IVALL ;  /* 0x00000000ff00798f */ /* 0x000fe20002000000 */
[----:B------:R-:W-:-:S04]  /*3850*/  UIADD3 UR16, UPT, UPT, UR16, 0x1, URZ ;  /* 0x0000000110107890 */ /* 0x000fc8000fffe0ff */
[----:B------:R-:W-:-:S09]  /*3860*/  UISETP.NE.AND UP2, UPT, UR16, 0x5d, UPT ;  /* 0x0000005d1000788c */ /* 0x000fd2000bf45270 */
[----:B------:R-:W-:Y:S05]  /*3870*/  BRA.U UP2, `(.L_x_42) ;  /* 0xffffffd502e47547 */ /* 0x000fea000b83ffff */
[----:B------:R-:W-:Y:S05]  /*3880*/  EXIT ;  /* 0x000000000000794d */ /* 0x000fea0003800000 */
        .weak           $__internal_0_$__cuda_sm20_rcp_rn_f32_slowpath
        .type           $__internal_0_$__cuda_sm20_rcp_rn_f32_slowpath,@function
        .size           $__internal_0_$__cuda_sm20_rcp_rn_f32_slowpath,(.L_x_48 - $__internal_0_$__cuda_sm20_rcp_rn_f32_slowpath)
$__internal_0_$__cuda_sm20_rcp_rn_f32_slowpath:
[----:B------:R-:W-:Y:S01]  /*3890*/  SHF.L.U32 R9, R0, 0x1, RZ ;  /* 0x0000000100097819 */ /* 0x000fe200000006ff */
[----:B------:R-:W-:Y:S03]  /*38a0*/  BSSY.RECONVERGENT B1, `(.L_x_43) ;  /* 0x0000030000017945 */ /* 0x000fe60003800200 */
[----:B------:R-:W-:-:S04]  /*38b0*/  SHF.R.U32.HI R9, RZ, 0x18, R9 ;  /* 0x00000018ff097819 */ /* 0x000fc80000011609 */
[----:B------:R-:W-:-:S13]  /*38c0*/  ISETP.NE.U32.AND P0, PT, R9, RZ, PT ;  /* 0x000000ff0900720c */ /* 0x000fda0003f05070 */
[----:B------:R-:W-:Y:S05]  /*38d0*/  @P0 BRA `(.L_x_44) ;  /* 0x0000000000280947 */ /* 0x000fea0003800000 */
[----:B------:R-:W-:-:S04]  /*38e0*/  SHF.L.U32 R5, R0, 0x1, RZ ;  /* 0x0000000100057819 */ /* 0x000fc800000006ff */
[----:B------:R-:W-:-:S13]  /*38f0*/  ISETP.NE.AND P0, PT, R5, RZ, PT ;  /* 0x000000ff0500720c */ /* 0x000fda0003f05270 */
[----:B------:R-:W-:Y:S01]  /*3900*/  @P0 FFMA R8, R0, 1.84467440737095516160e+19, RZ ;  /* 0x5f80000000080823 */ /* 0x000fe200000000ff */
[----:B------:R-:W-:Y:S08]  /*3910*/  @!P0 MUFU.RCP R9, R0 ;  /* 0x0000000000098308 */ /* 0x000ff00000001000 */
[----:B------:R-:W0:Y:S02]  /*3920*/  @P0 MUFU.RCP R5, R8 ;  /* 0x0000000800050308 */ /* 0x000e240000001000 */
[----:B0-----:R-:W-:-:S04]  /*3930*/  @P0 FFMA R22, R8, R5, -1 ;  /* 0xbf80000008160423 */ /* 0x001fc80000000005 */
[----:B------:R-:W-:-:S04]  /*3940*/  @P0 FADD.FTZ R22, -R22, -RZ ;  /* 0x800000ff16160221 */ /* 0x000fc80000010100 */
[----:B------:R-:W-:-:S04]  /*3950*/  @P0 FFMA R22, R5, R22, R5 ;  /* 0x0000001605160223 */ /* 0x000fc80000000005 */
[----:B------:R-:W-:Y:S01]  /*3960*/  @P0 FFMA R9, R22, 1.84467440737095516160e+19, RZ ;  /* 0x5f80000016090823 */ /* 0x000fe200000000ff */
[----:B------:R-:W-:Y:S06]  /*3970*/  BRA `(.L_x_45) ;  /* 0x0000000000887947 */ /* 0x000fec0003800000 */
.L_x_44:
[----:B------:R-:W-:-:S05]  /*3980*/  VIADD R5, R9, 0xffffff03 ;  /* 0xffffff0309057836 */ /* 0x000fca0000000000 */
[----:B------:R-:W-:-:S13]  /*3990*/  ISETP.GT.U32.AND P0, PT, R5, 0x1, PT ;  /* 0x000000010500780c */ /* 0x000fda0003f04070 */
[----:B------:R-:W-:Y:S05]  /*39a0*/  @P0 BRA `(.L_x_46) ;  /* 0x0000000000780947 */ /* 0x000fea0003800000 */
[----:B------:R-:W-:Y:S02]  /*39b0*/  LOP3.LUT R22, R0, 0x7fffff, RZ, 0xc0, !PT ;  /* 0x007fffff00167812 */ /* 0x000fe400078ec0ff */
[----:B------:R-:W-:Y:S02]  /*39c0*/  IADD3 R9, PT, PT, R9, -0xfc, RZ ;  /* 0xffffff0409097810 */ /* 0x000fe40007ffe0ff */
[----:B------:R-:W-:-:S04]  /*39d0*/  LOP3.LUT R22, R22, 0x3f800000, RZ, 0xfc, !PT ;  /* 0x3f80000016167812 */ /* 0x000fc800078efcff */
[----:B------:R-:W0:Y:S02]  /*39e0*/  MUFU.RCP R23, R22 ;  /* 0x0000001600177308 */ /* 0x000e240000001000 */
[----:B0-----:R-:W-:-:S04]  /*39f0*/  FFMA R8, R22, R23, -1 ;  /* 0xbf80000016087423 */ /* 0x001fc80000000017 */
[----:B------:R-:W-:-:S04]  /*3a00*/  FADD.FTZ R8, -R8, -RZ ;  /* 0x800000ff08087221 */ /* 0x000fc80000010100 */
[CCC-:B------:R-:W-:Y:S01]  /*3a10*/  FFMA.RM R22, R23.reuse, R8.reuse, R23.reuse ;  /* 0x0000000817167223 */ /* 0x1c0fe20000004017 */
[----:B------:R-:W-:-:S04]  /*3a20*/  FFMA.RP R23, R23, R8, R23 ;  /* 0x0000000817177223 */ /* 0x000fc80000008017 */
[C---:B------:R-:W-:Y:S02]  /*3a30*/  LOP3.LUT R8, R22.reuse, 0x7fffff, RZ, 0xc0, !PT ;  /* 0x007fffff16087812 */ /* 0x040fe400078ec0ff */
[----:B------:R-:W-:Y:S02]  /*3a40*/  FSETP.NEU.FTZ.AND P0, PT, R22, R23, PT ;  /* 0x000000171600720b */ /* 0x000fe40003f1d000 */
[----:B------:R-:W-:Y:S02]  /*3a50*/  MOV R22, 0x3 ;  /* 0x0000000300167802 */ /* 0x000fe40000000f00 */
[----:B------:R-:W-:Y:S02]  /*3a60*/  LOP3.LUT R8, R8, 0x800000, RZ, 0xfc, !PT ;  /* 0x0080000008087812 */ /* 0x000fe400078efcff */
[----:B------:R-:W-:Y:S02]  /*3a70*/  SHF.L.U32 R23, R22, R5, RZ ;  /* 0x0000000516177219 */ /* 0x000fe400000006ff */
[----:B------:R-:W-:-:S02]  /*3a80*/  SHF.R.U32.HI R9, RZ, R9, R8 ;  /* 0x00000009ff097219 */ /* 0x000fc40000011608 */
[----:B------:R-:W-:Y:S02]  /*3a90*/  LOP3.LUT R22, R23, R8, RZ, 0xc0, !PT ;  /* 0x0000000817167212 */ /* 0x000fe400078ec0ff */
[----:B------:R-:W-:Y:S02]  /*3aa0*/  SEL R23, RZ, 0xffffffff, !P0 ;  /* 0xffffffffff177807 */ /* 0x000fe40004000000 */
[----:B------:R-:W-:-:S03]  /*3ab0*/  SHF.R.U32.HI R22, RZ, R5, R22 ;  /* 0x00000005ff167219 */ /* 0x000fc60000011616 */
[----:B------:R-:W-:Y:S01]  /*3ac0*/  IMAD.MOV R23, RZ, RZ, -R23 ;  /* 0x000000ffff177224 */ /* 0x000fe200078e0a17 */
[C---:B------:R-:W-:Y:S02]  /*3ad0*/  LOP3.LUT P0, RZ, R22.reuse, 0x1, RZ, 0xc0, !PT ;  /* 0x0000000116ff7812 */ /* 0x040fe4000780c0ff */
[----:B------:R-:W-:Y:S02]  /*3ae0*/  LOP3.LUT P2, RZ, R22, 0x2, RZ, 0xc0, !PT ;  /* 0x0000000216ff7812 */ /* 0x000fe4000784c0ff */
[----:B------:R-:W-:-:S04]  /*3af0*/  LOP3.LUT P1, RZ, R23, R5, R8, 0xf8, !PT ;  /* 0x0000000517ff7212 */ /* 0x000fc8000782f808 */
[----:B------:R-:W-:Y:S02]  /*3b00*/  PLOP3.LUT P0, PT, P0, P1, P2, 0xe0, 0x0 ;  /* 0x000000000000781c */ /* 0x000fe40000703c20 */
[----:B------:R-:W-:Y:S02]  /*3b10*/  LOP3.LUT P1, RZ, R0, 0x7fffff, RZ, 0xc0, !PT ;  /* 0x007fffff00ff7812 */ /* 0x000fe4000782c0ff */
[----:B------:R-:W-:-:S04]  /*3b20*/  SEL R5, RZ, 0x1, !P0 ;  /* 0x00000001ff057807 */ /* 0x000fc80004000000 */
[----:B------:R-:W-:-:S04]  /*3b30*/  IADD3 R5, PT, PT, -R5, RZ, RZ ;  /* 0x000000ff05057210 */ /* 0x000fc80007ffe1ff */
[----:B------:R-:W-:-:S13]  /*3b40*/  ISETP.GE.AND P0, PT, R5, RZ, PT ;  /* 0x000000ff0500720c */ /* 0x000fda0003f06270 */
[----:B------:R-:W-:-:S05]  /*3b50*/  @!P0 IADD3 R9, PT, PT, R9, 0x1, RZ ;  /* 0x0000000109098810 */ /* 0x000fca0007ffe0ff */
[----:B------:R-:W-:-:S05]  /*3b60*/  @!P1 IMAD.SHL.U32 R9, R9, 0x2, RZ ;  /* 0x0000000209099824 */ /* 0x000fca00078e00ff */
[----:B------:R-:W-:Y:S01]  /*3b70*/  LOP3.LUT R9, R9, 0x80000000, R0, 0xf8, !PT ;  /* 0x8000000009097812 */ /* 0x000fe200078ef800 */
[----:B------:R-:W-:Y:S06]  /*3b80*/  BRA `(.L_x_45) ;  /* 0x0000000000047947 */ /* 0x000fec0003800000 */
.L_x_46:
[----:B------:R0:W1:Y:S02]  /*3b90*/  MUFU.RCP R9, R0 ;  /* 0x0000000000097308 */ /* 0x0000640000001000 */
.L_x_45:
[----:B------:R-:W-:Y:S05]  /*3ba0*/  BSYNC.RECONVERGENT B1 ;  /* 0x0000000000017941 */ /* 0x000fea0003800200 */
.L_x_43:
[----:B------:R-:W-:Y:S01]  /*3bb0*/  HFMA2 R23, -RZ, RZ, 0, 0 ;  /* 0x00000000ff177431 */ /* 0x000fe200000001ff */
[----:B------:R-:W-:-:S04]  /*3bc0*/  MOV R22, R6 ;  /* 0x0000000600167202 */ /* 0x000fc80000000f00 */
[----:B01----:R-:W-:Y:S05]  /*3bd0*/  RET.REL.NODEC R22 `(seq2seq_encoder) ;  /* 0xffffffc416087950 */ /* 0x003fea0003c3ffff */
.L_x_47:
[----:B------:R-:W-:-:S00]  /*3be0*/  BRA `(.L_x_47) ;  /* 0xfffffffc00fc7947 */ /* 0x000fc0000383ffff */
[----:B------:R-:W-:-:S00]  /*3bf0*/  NOP ;  /* 0x0000000000007918 */ /* 0x000fc00000000000 */
        /* <DEDUP_REMOVED lines=8> */
.L_x_48:


//--------------------- .nv.global.init           --------------------------
	.section	.nv.global.init,"aw",@progbits
	.align	4
.nv.global.init:
	.type		__cudart_i2opi_f,@object
	.size		__cudart_i2opi_f,(.L_0 - __cudart_i2opi_f)
__cudart_i2opi_f:
        /*0000*/ 	.byte	0x41, 0x90, 0x43, 0x3c, 0x99, 0x95, 0x62, 0xdb, 0xc0, 0xdd, 0x34, 0xf5, 0xd1, 0x57, 0x27, 0xfc
        /*0010*/ 	.byte	0x29, 0x15, 0x44, 0x4e, 0x6e, 0x83, 0xf9, 0xa2
.L_0:


//--------------------- .nv.shared.seq2seq_encoder --------------------------
	.section	.nv.shared.seq2seq_encoder,"aw",@nobits
	.sectionflags	@""
	.align	4
.nv.shared.seq2seq_encoder:
	.zero		33792


//--------------------- .nv.shared.reserved.0     --------------------------
	.section	.nv.shared.reserved.0,"aw",@nobits
	.weak		__nv_reservedSMEM_offset_0_alias
	.size		__nv_reservedSMEM_offset_0_alias, 0, 64
	.other		__nv_reservedSMEM_offset_0_alias,@"STO_CUDA_RESERVED_SHARED STV_DEFAULT"
__nv_reservedSMEM_offset_0_alias:
	.zero		0
	.zero		64


//--------------------- .nv.constant0.seq2seq_encoder --------------------------
	.section	.nv.constant0.seq2seq_encoder,"a",@progbits
	.sectionflags	@""
	.align	4
.nv.constant0.seq2seq_encoder:
	.zero		968


//--------------------- SYMBOLS --------------------------

	.type		.nv.reservedSmem.offset0,@object
	.size		.nv.reservedSmem.offset0,0x4
	.type		.nv.reservedSmem.cap,@object
	.size		.nv.reservedSmem.cap,0x4
